// auto-generated by cutlass_sweep.epilogue — config: {"arch": "sm_90", "cluster_m": 2, "cluster_n": 1, "dtype": "bf16", "fusion": "gelu", "tile_k": 64, "tile_m": 128, "tile_n": 64}
#include "cutlass/cutlass.h"
#include "cutlass/gemm/collective/collective_builder.hpp"
#include "cutlass/gemm/device/gemm_universal_adapter.h"
#include "cutlass/gemm/kernel/gemm_universal.hpp"
#include "cutlass/epilogue/collective/collective_builder.hpp"
#include "cutlass/epilogue/fusion/operations.hpp"
#include "cutlass/epilogue/thread/activation.h"

using Elem = cutlass::bfloat16_t;
using Acc  = float;
using TileShape    = cute::Shape<cute::_128, cute::_64, cute::_64>;
using ClusterShape = cute::Shape<cute::_2, cute::_1, cute::_1>;
using FusionOp     = cutlass::epilogue::fusion::LinCombEltAct<cutlass::epilogue::thread::GELU, Elem, Acc>;

using CollectiveEpilogue = typename cutlass::epilogue::collective::CollectiveBuilder<
    cutlass::arch::Sm90, cutlass::arch::OpClassTensorOp,
    TileShape, ClusterShape,
    cutlass::epilogue::collective::EpilogueTileAuto,
    Acc, Acc,
    Elem, cutlass::layout::RowMajor, 128 / cutlass::sizeof_bits<Elem>::value,
    Elem, cutlass::layout::RowMajor, 128 / cutlass::sizeof_bits<Elem>::value,
    cutlass::epilogue::TmaWarpSpecializedCooperative,
    FusionOp
  >::CollectiveOp;

using CollectiveMainloop = typename cutlass::gemm::collective::CollectiveBuilder<
    cutlass::arch::Sm90, cutlass::arch::OpClassTensorOp,
    Elem, cutlass::layout::RowMajor, 128 / cutlass::sizeof_bits<Elem>::value,
    Elem, cutlass::layout::ColumnMajor, 128 / cutlass::sizeof_bits<Elem>::value,
    Acc,
    TileShape, ClusterShape,
    cutlass::gemm::collective::StageCountAutoCarveout<
        static_cast<int>(sizeof(typename CollectiveEpilogue::SharedStorage))>,
    cutlass::gemm::KernelTmaWarpSpecializedCooperative
  >::CollectiveOp;

using GemmKernel = cutlass::gemm::kernel::GemmUniversal<
    cute::Shape<int,int,int,int>, CollectiveMainloop, CollectiveEpilogue>;
using Gemm = cutlass::gemm::device::GemmUniversalAdapter<GemmKernel>;

auto* _anchor = &cutlass::device_kernel<GemmKernel>;


// ===== COMPILED SASS (sm_90a) =====

	.target	sm_90a

	.elftype	@"ET_EXEC"


//--------------------- .note.nv.tkinfo           --------------------------
	.section	.note.nv.tkinfo,"",@"SHT_NOTE"
	.sectionflags	@"SHF_NOTE_NV_TKINFO"
	.tkinfo
        /*0018*/ 	.word	0x00000002
        /*0030*/ 	.string	""
        /*0030*/ 	.string	"ptxas"
        /*0030*/ 	.string	"Cuda compilation tools, release 13.0, V13.0.88"
        /*0030*/ 	.string	"Build cuda_13.0.r13.0/compiler.36424714_0"
        /*0030*/ 	.string	"-arch sm_90a -m 64 "



//--------------------- .note.nv.cuinfo           --------------------------
	.section	.note.nv.cuinfo,"",@"SHT_NOTE"
	.sectionflags	@"SHF_NOTE_NV_CUINFO"
        /*0018*/ 	.short	0x0002
        /*001a*/ 	.short	0x005a
        /*001c*/ 	.short	0x0082
	.zero		2


//--------------------- .nv.info                  --------------------------
	.section	.nv.info,"",@"SHT_CUDA_INFO"
	.align	4


	//----- nvinfo : EIATTR_REGCOUNT
	.align		4
        /*0000*/ 	.byte	0x04, 0x2f
        /*0002*/ 	.short	(.L_18 - .L_17)
	.align		4
.L_17:
        /*0004*/ 	.word	index@(_ZN7cutlass13device_kernelINS_4gemm6kernel13GemmUniversalIN4cute5tupleIJiiiiEEENS1_10collective13CollectiveMmaINS1_34MainloopSm90TmaGmmaWarpSpecializedILi8ENS5_IJNS4_1CILi2EEENSA_ILi1EEESC_EEENS1_35KernelTmaWarpSpecializedCooperativeEEENS5_IJNSA_ILi128EEENSA_ILi64EEESH_EEENS_10bfloat16_tENS5_IJlSC_lEEESJ_SK_NS4_8TiledMMAINS4_8MMA_AtomIJNS4_4SM904GMMA27MMA_64x64x16_F32BF16BF16_SSILNSO_5MajorE0ELSQ_0ELNSO_7ScaleInE1ELSR_1EEEEEENS4_6LayoutISD_NS5_IJSC_NSA_ILi0EEESV_EEEEENS5_IJNS4_10UnderscoreESY_SY_EEEEENS4_13SM90_TMA_LOADENS4_14ComposedLayoutINS4_7SwizzleILi3ELi4ELi3EEENS4_18smem_ptr_flag_bitsILi16EEENSU_INS5_IJNSA_ILi8EEESH_EEENS5_IJSH_SC_EEEEEEEvNS4_8identityENS4_23SM90_TMA_LOAD_MULTICASTES1B_vS1C_EENS_8epilogue10collective18CollectiveEpilogueINS1F_22Sm90TmaWarpSpecializedILi3ELi2ELi16ELb1ELb0EEEJSI_NS5_IJSG_NSA_ILi32EEEEEESJ_SK_SJ_SK_NS1F_6fusion15FusionCallbacksIS1J_NS1M_13LinCombEltActINS1F_6thread4GELUESJ_fSJ_fLNS_15FloatRoundStyleE2EEESI_S1L_JEEES11_NS12_INS13_ILi2ELi4ELi3EEES16_NSU_INS5_IJS17_S1K_EEENS5_IJS1K_SC_EEEEEEENS4_17SM75_U32x4_LDSM_NENS4_14SM90_TMA_STOREES1Y_NS4_17SM90_U32x4_STSM_NENS4_9Copy_AtomIJS21_NS_6half_tEEEEvEEEvvEEEEvNT_6ParamsE)
        /*0008*/ 	.word	0x000000a8


	//----- nvinfo : EIATTR_FRAME_SIZE
	.align		4
.L_18:
        /*000c*/ 	.byte	0x04, 0x11
        /*000e*/ 	.short	(.L_20 - .L_19)
	.align		4
.L_19:
        /*0010*/ 	.word	index@(_ZN7cutlass13device_kernelINS_4gemm6kernel13GemmUniversalIN4cute5tupleIJiiiiEEENS1_10collective13CollectiveMmaINS1_34MainloopSm90TmaGmmaWarpSpecializedILi8ENS5_IJNS4_1CILi2EEENSA_ILi1EEESC_EEENS1_35KernelTmaWarpSpecializedCooperativeEEENS5_IJNSA_ILi128EEENSA_ILi64EEESH_EEENS_10bfloat16_tENS5_IJlSC_lEEESJ_SK_NS4_8TiledMMAINS4_8MMA_AtomIJNS4_4SM904GMMA27MMA_64x64x16_F32BF16BF16_SSILNSO_5MajorE0ELSQ_0ELNSO_7ScaleInE1ELSR_1EEEEEENS4_6LayoutISD_NS5_IJSC_NSA_ILi0EEESV_EEEEENS5_IJNS4_10UnderscoreESY_SY_EEEEENS4_13SM90_TMA_LOADENS4_14ComposedLayoutINS4_7SwizzleILi3ELi4ELi3EEENS4_18smem_ptr_flag_bitsILi16EEENSU_INS5_IJNSA_ILi8EEESH_EEENS5_IJSH_SC_EEEEEEEvNS4_8identityENS4_23SM90_TMA_LOAD_MULTICASTES1B_vS1C_EENS_8epilogue10collective18CollectiveEpilogueINS1F_22Sm90TmaWarpSpecializedILi3ELi2ELi16ELb1ELb0EEEJSI_NS5_IJSG_NSA_ILi32EEEEEESJ_SK_SJ_SK_NS1F_6fusion15FusionCallbacksIS1J_NS1M_13LinCombEltActINS1F_6thread4GELUESJ_fSJ_fLNS_15FloatRoundStyleE2EEESI_S1L_JEEES11_NS12_INS13_ILi2ELi4ELi3EEES16_NSU_INS5_IJS17_S1K_EEENS5_IJS1K_SC_EEEEEEENS4_17SM75_U32x4_LDSM_NENS4_14SM90_TMA_STOREES1Y_NS4_17SM90_U32x4_STSM_NENS4_9Copy_AtomIJS21_NS_6half_tEEEEvEEEvvEEEEvNT_6ParamsE)
        /*0014*/ 	.word	0x00000000


	//----- nvinfo : EIATTR_MIN_STACK_SIZE
	.align		4
.L_20:
        /*0018*/ 	.byte	0x04, 0x12
        /*001a*/ 	.short	(.L_22 - .L_21)
	.align		4
.L_21:
        /*001c*/ 	.word	index@(_ZN7cutlass13device_kernelINS_4gemm6kernel13GemmUniversalIN4cute5tupleIJiiiiEEENS1_10collective13CollectiveMmaINS1_34MainloopSm90TmaGmmaWarpSpecializedILi8ENS5_IJNS4_1CILi2EEENSA_ILi1EEESC_EEENS1_35KernelTmaWarpSpecializedCooperativeEEENS5_IJNSA_ILi128EEENSA_ILi64EEESH_EEENS_10bfloat16_tENS5_IJlSC_lEEESJ_SK_NS4_8TiledMMAINS4_8MMA_AtomIJNS4_4SM904GMMA27MMA_64x64x16_F32BF16BF16_SSILNSO_5MajorE0ELSQ_0ELNSO_7ScaleInE1ELSR_1EEEEEENS4_6LayoutISD_NS5_IJSC_NSA_ILi0EEESV_EEEEENS5_IJNS4_10UnderscoreESY_SY_EEEEENS4_13SM90_TMA_LOADENS4_14ComposedLayoutINS4_7SwizzleILi3ELi4ELi3EEENS4_18smem_ptr_flag_bitsILi16EEENSU_INS5_IJNSA_ILi8EEESH_EEENS5_IJSH_SC_EEEEEEEvNS4_8identityENS4_23SM90_TMA_LOAD_MULTICASTES1B_vS1C_EENS_8epilogue10collective18CollectiveEpilogueINS1F_22Sm90TmaWarpSpecializedILi3ELi2ELi16ELb1ELb0EEEJSI_NS5_IJSG_NSA_ILi32EEEEEESJ_SK_SJ_SK_NS1F_6fusion15FusionCallbacksIS1J_NS1M_13LinCombEltActINS1F_6thread4GELUESJ_fSJ_fLNS_15FloatRoundStyleE2EEESI_S1L_JEEES11_NS12_INS13_ILi2ELi4ELi3EEES16_NSU_INS5_IJS17_S1K_EEENS5_IJS1K_SC_EEEEEEENS4_17SM75_U32x4_LDSM_NENS4_14SM90_TMA_STOREES1Y_NS4_17SM90_U32x4_STSM_NENS4_9Copy_AtomIJS21_NS_6half_tEEEEvEEEvvEEEEvNT_6ParamsE)
        /*0020*/ 	.word	0x00000000
.L_22:


//--------------------- .nv.compat                --------------------------
	.section	.nv.compat,"",@"SHT_CUDA_COMPAT_INFO"
	.align	4
        /*0000*/ 	.byte	0x02, 0x09, 0x01, 0x00, 0x02, 0x02, 0x04, 0x00, 0x02, 0x05, 0x05, 0x00, 0x03, 0x07, 0x01, 0x01
        /*0010*/ 	.byte	0x02, 0x03, 0x01, 0x00, 0x02, 0x06, 0x01, 0x00, 0x04, 0x0b, 0x08, 0x00, 0x00, 0x00, 0x00, 0x00
        /*0020*/ 	.byte	0x00, 0x00, 0x00, 0x00


//--------------------- .nv.info._ZN7cutlass13device_kernelINS_4gemm6kernel13GemmUniversalIN4cute5tupleIJiiiiEEENS1_10collective13CollectiveMmaINS1_34MainloopSm90TmaGmmaWarpSpecializedILi8ENS5_IJNS4_1CILi2EEENSA_ILi1EEESC_EEENS1_35KernelTmaWarpSpecializedCooperativeEEENS5_IJNSA_ILi128EEENSA_ILi64EEESH_EEENS_10bfloat16_tENS5_IJlSC_lEEESJ_SK_NS4_8TiledMMAINS4_8MMA_AtomIJNS4_4SM904GMMA27MMA_64x64x16_F32BF16BF16_SSILNSO_5MajorE0ELSQ_0ELNSO_7ScaleInE1ELSR_1EEEEEENS4_6LayoutISD_NS5_IJSC_NSA_ILi0EEESV_EEEEENS5_IJNS4_10UnderscoreESY_SY_EEEEENS4_13SM90_TMA_LOADENS4_14ComposedLayoutINS4_7SwizzleILi3ELi4ELi3EEENS4_18smem_ptr_flag_bitsILi16EEENSU_INS5_IJNSA_ILi8EEESH_EEENS5_IJSH_SC_EEEEEEEvNS4_8identityENS4_23SM90_TMA_LOAD_MULTICASTES1B_vS1C_EENS_8epilogue10collective18CollectiveEpilogueINS1F_22Sm90TmaWarpSpecializedILi3ELi2ELi16ELb1ELb0EEEJSI_NS5_IJSG_NSA_ILi32EEEEEESJ_SK_SJ_SK_NS1F_6fusion15FusionCallbacksIS1J_NS1M_13LinCombEltActINS1F_6thread4GELUESJ_fSJ_fLNS_15FloatRoundStyleE2EEESI_S1L_JEEES11_NS12_INS13_ILi2ELi4ELi3EEES16_NSU_INS5_IJS17_S1K_EEENS5_IJS1K_SC_EEEEEEENS4_17SM75_U32x4_LDSM_NENS4_14SM90_TMA_STOREES1Y_NS4_17SM90_U32x4_STSM_NENS4_9Copy_AtomIJS21_NS_6half_tEEEEvEEEvvEEEEvNT_6ParamsE --------------------------
	.section	.nv.info._ZN7cutlass13device_kernelINS_4gemm6kernel13GemmUniversalIN4cute5tupleIJiiiiEEENS1_10collective13CollectiveMmaINS1_34MainloopSm90TmaGmmaWarpSpecializedILi8ENS5_IJNS4_1CILi2EEENSA_ILi1EEESC_EEENS1_35KernelTmaWarpSpecializedCooperativeEEENS5_IJNSA_ILi128EEENSA_ILi64EEESH_EEENS_10bfloat16_tENS5_IJlSC_lEEESJ_SK_NS4_8TiledMMAINS4_8MMA_AtomIJNS4_4SM904GMMA27MMA_64x64x16_F32BF16BF16_SSILNSO_5MajorE0ELSQ_0ELNSO_7ScaleInE1ELSR_1EEEEEENS4_6LayoutISD_NS5_IJSC_NSA_ILi0EEESV_EEEEENS5_IJNS4_10UnderscoreESY_SY_EEEEENS4_13SM90_TMA_LOADENS4_14ComposedLayoutINS4_7SwizzleILi3ELi4ELi3EEENS4_18smem_ptr_flag_bitsILi16EEENSU_INS5_IJNSA_ILi8EEESH_EEENS5_IJSH_SC_EEEEEEEvNS4_8identityENS4_23SM90_TMA_LOAD_MULTICASTES1B_vS1C_EENS_8epilogue10collective18CollectiveEpilogueINS1F_22Sm90TmaWarpSpecializedILi3ELi2ELi16ELb1ELb0EEEJSI_NS5_IJSG_NSA_ILi32EEEEEESJ_SK_SJ_SK_NS1F_6fusion15FusionCallbacksIS1J_NS1M_13LinCombEltActINS1F_6thread4GELUESJ_fSJ_fLNS_15FloatRoundStyleE2EEESI_S1L_JEEES11_NS12_INS13_ILi2ELi4ELi3EEES16_NSU_INS5_IJS17_S1K_EEENS5_IJS1K_SC_EEEEEEENS4_17SM75_U32x4_LDSM_NENS4_14SM90_TMA_STOREES1Y_NS4_17SM90_U32x4_STSM_NENS4_9Copy_AtomIJS21_NS_6half_tEEEEvEEEvvEEEEvNT_6ParamsE,"",@"SHT_CUDA_INFO"
	.sectionflags	@""
	.align	4


	//----- nvinfo : EIATTR_CUDA_API_VERSION
	.align		4
        /*0000*/ 	.byte	0x04, 0x37
        /*0002*/ 	.short	(.L_24 - .L_23)
.L_23:
        /*0004*/ 	.word	0x00000082


	//----- nvinfo : EIATTR_KPARAM_INFO
	.align		4
.L_24:
        /*0008*/ 	.byte	0x04, 0x17
        /*000a*/ 	.short	(.L_26 - .L_25)
.L_25:
        /*000c*/ 	.word	0x00000000
        /*0010*/ 	.short	0x0000
        /*0012*/ 	.short	0x0070
        /*0014*/ 	.byte	0x00, 0xf0, 0x01, 0x1c


	//----- nvinfo : EIATTR_SPARSE_MMA_MASK
	.align		4
.L_26:
        /*0018*/ 	.byte	0x03, 0x50
        /*001a*/ 	.short	0x0000


	//----- nvinfo : EIATTR_MAXREG_COUNT
	.align		4
        /*001c*/ 	.byte	0x03, 0x1b
        /*001e*/ 	.short	0x00a8


	//----- nvinfo : EIATTR_NUM_BARRIERS
	.align		4
        /*0020*/ 	.byte	0x02, 0x4c
        /*0022*/ 	.byte	0x02
	.zero		1


	//----- nvinfo : EIATTR_EXTERNS
	.align		4
        /*0024*/ 	.byte	0x04, 0x0f
        /*0026*/ 	.short	(.L_28 - .L_27)


	//   ....[0]....
	.align		4
.L_27:
        /*0028*/ 	.word	index@(__assertfail)


	//----- nvinfo : EIATTR_MERCURY_ISA_VERSION
	.align		4
.L_28:
        /*002c*/ 	.byte	0x03, 0x5f
        /*002e*/ 	.short	0x0101


	//----- nvinfo : EIATTR_INT_WARP_WIDE_INSTR_OFFSETS
	.align		4
        /*0030*/ 	.byte	0x04, 0x31
        /*0032*/ 	.short	(.L_30 - .L_29)


	//   ....[0]....
.L_29:
        /*0034*/ 	.word	0x00000aa0


	//   ....[1]....
        /*0038*/ 	.word	0x00000ab0


	//   ....[2]....
        /*003c*/ 	.word	0x00000bb0


	//----- nvinfo : EIATTR_COOP_GROUP_MASK_REGIDS
	.align		4
.L_30:
        /*0040*/ 	.byte	0x04, 0x29
        /*0042*/ 	.short	(.L_32 - .L_31)


	//   ....[0]....
.L_31:
        /*0044*/ 	.word	0xffffffff


	//   ....[1]....
        /*0048*/ 	.word	0xffffffff


	//   ....[2]....
        /*004c*/ 	.word	0xffffffff


	//   ....[3]....
        /*0050*/ 	.word	0xffffffff


	//   ....[4]....
        /*0054*/ 	.word	0xffffffff


	//   ....[5]....
        /*0058*/ 	.word	0xffffffff


	//   ....[6]....
        /*005c*/ 	.word	0xffffffff


	//----- nvinfo : EIATTR_COOP_GROUP_INSTR_OFFSETS
	.align		4
.L_32:
        /*0060*/ 	.byte	0x04, 0x28
        /*0062*/ 	.short	(.L_34 - .L_33)


	//   ....[0]....
.L_33:
        /*0064*/ 	.word	0x00000070


	//   ....[1]....
        /*0068*/ 	.word	0x00000080


	//   ....[2]....
        /*006c*/ 	.word	0x00000440


	//   ....[3]....
        /*0070*/ 	.word	0x000006c0


	//   ....[4]....
        /*0074*/ 	.word	0x00000900


	//   ....[5]....
        /*0078*/ 	.word	0x00000d10


	//   ....[6]....
        /*007c*/ 	.word	0x000017d0


	//----- nvinfo : EIATTR_REG_RECONFIG
	.align		4
.L_34:
        /*0080*/ 	.byte	0x01, 0x54
	.zero		2


	//----- nvinfo : EIATTR_SYSCALL_OFFSETS
	.align		4
        /*0084*/ 	.byte	0x04, 0x46
        /*0086*/ 	.short	(.L_36 - .L_35)


	//   ....[0]....
.L_35:
        /*0088*/ 	.word	0x000019a0


	//   ....[1]....
        /*008c*/ 	.word	0x00002390


	//   ....[2]....
        /*0090*/ 	.word	0x00002480


	//----- nvinfo : EIATTR_MBARRIER_INSTR_OFFSETS
	.align		4
.L_36:
        /*0094*/ 	.byte	0x04, 0x39
        /*0096*/ 	.short	(.L_38 - .L_37)


	//   ....[0]....
.L_37:
        /*0098*/ 	.word	0x00000560
        /*009c*/ 	.word	0x000000ff
        /*00a0*/ 	.word	0x00000000
        /*00a4*/ 	.short	0x0100
        /*00a6*/ 	.byte	0x08
	.zero		1


	//   ....[1]....
        /*00a8*/ 	.word	0x00000570
        /*00ac*/ 	.word	0x000000ff
        /*00b0*/ 	.word	0x00000040
        /*00b4*/ 	.short	0x0100
        /*00b6*/ 	.byte	0x08
	.zero		1


	//   ....[2]....
        /*00b8*/ 	.word	0x00000580
        /*00bc*/ 	.word	0x000000ff
        /*00c0*/ 	.word	0x00000008
        /*00c4*/ 	.short	0x0100
        /*00c6*/ 	.byte	0x08
	.zero		1


	//   ....[3]....
        /*00c8*/ 	.word	0x00000590
        /*00cc*/ 	.word	0x000000ff
        /*00d0*/ 	.word	0x00000048
        /*00d4*/ 	.short	0x0100
        /*00d6*/ 	.byte	0x08
	.zero		1


	//   ....[4]....
        /*00d8*/ 	.word	0x000005a0
        /*00dc*/ 	.word	0x000000ff
        /*00e0*/ 	.word	0x00000010
        /*00e4*/ 	.short	0x0100
        /*00e6*/ 	.byte	0x08
	.zero		1


	//   ....[5]....
        /*00e8*/ 	.word	0x000005b0
        /*00ec*/ 	.word	0x000000ff
        /*00f0*/ 	.word	0x00000050
        /*00f4*/ 	.short	0x0100
        /*00f6*/ 	.byte	0x08
	.zero		1


	//   ....[6]....
        /*00f8*/ 	.word	0x000005c0
        /*00fc*/ 	.word	0x000000ff
        /*0100*/ 	.word	0x00000018
        /*0104*/ 	.short	0x0100
        /*0106*/ 	.byte	0x08
	.zero		1


	//   ....[7]....
        /*0108*/ 	.word	0x000005d0
        /*010c*/ 	.word	0x000000ff
        /*0110*/ 	.word	0x00000058
        /*0114*/ 	.short	0x0100
        /*0116*/ 	.byte	0x08
	.zero		1


	//   ....[8]....
        /*0118*/ 	.word	0x000005e0
        /*011c*/ 	.word	0x000000ff
        /*0120*/ 	.word	0x00000020
        /*0124*/ 	.short	0x0100
        /*0126*/ 	.byte	0x08
	.zero		1


	//   ....[9]....
        /*0128*/ 	.word	0x000005f0
        /*012c*/ 	.word	0x000000ff
        /*0130*/ 	.word	0x00000060
        /*0134*/ 	.short	0x0100
        /*0136*/ 	.byte	0x08
	.zero		1


	//   ....[10]....
        /*0138*/ 	.word	0x00000600
        /*013c*/ 	.word	0x000000ff
        /*0140*/ 	.word	0x00000028
        /*0144*/ 	.short	0x0100
        /*0146*/ 	.byte	0x08
	.zero		1


	//   ....[11]....
        /*0148*/ 	.word	0x00000610
        /*014c*/ 	.word	0x000000ff
        /*0150*/ 	.word	0x00000068
        /*0154*/ 	.short	0x0100
        /*0156*/ 	.byte	0x08
	.zero		1


	//   ....[12]....
        /*0158*/ 	.word	0x00000620
        /*015c*/ 	.word	0x000000ff
        /*0160*/ 	.word	0x00000030
        /*0164*/ 	.short	0x0100
        /*0166*/ 	.byte	0x08
	.zero		1


	//   ....[13]....
        /*0168*/ 	.word	0x00000630
        /*016c*/ 	.word	0x000000ff
        /*0170*/ 	.word	0x00000070
        /*0174*/ 	.short	0x0100
        /*0176*/ 	.byte	0x08
	.zero		1


	//   ....[14]....
        /*0178*/ 	.word	0x00000640
        /*017c*/ 	.word	0x000000ff
        /*0180*/ 	.word	0x00000038
        /*0184*/ 	.short	0x0100
        /*0186*/ 	.byte	0x08
	.zero		1


	//   ....[15]....
        /*0188*/ 	.word	0x00000650
        /*018c*/ 	.word	0x000000ff
        /*0190*/ 	.word	0x00000078
        /*0194*/ 	.short	0x0100
        /*0196*/ 	.byte	0x08
	.zero		1


	//   ....[16]....
        /*0198*/ 	.word	0x00000880
        /*019c*/ 	.word	0x000000ff
        /*01a0*/ 	.word	0x00000080
        /*01a4*/ 	.short	0x0100
        /*01a6*/ 	.byte	0x08
	.zero		1


	//   ....[17]....
        /*01a8*/ 	.word	0x00000890
        /*01ac*/ 	.word	0x000000ff
        /*01b0*/ 	.word	0x00000098
        /*01b4*/ 	.short	0x0100
        /*01b6*/ 	.byte	0x08
	.zero		1


	//   ....[18]....
        /*01b8*/ 	.word	0x000008a0
        /*01bc*/ 	.word	0x000000ff
        /*01c0*/ 	.word	0x00000088
        /*01c4*/ 	.short	0x0100
        /*01c6*/ 	.byte	0x08
	.zero		1


	//   ....[19]....
        /*01c8*/ 	.word	0x000008b0
        /*01cc*/ 	.word	0x000000ff
        /*01d0*/ 	.word	0x000000a0
        /*01d4*/ 	.short	0x0100
        /*01d6*/ 	.byte	0x08
	.zero		1


	//   ....[20]....
        /*01d8*/ 	.word	0x000008c0
        /*01dc*/ 	.word	0x000000ff
        /*01e0*/ 	.word	0x00000090
        /*01e4*/ 	.short	0x0100
        /*01e6*/ 	.byte	0x08
	.zero		1


	//   ....[21]....
        /*01e8*/ 	.word	0x000008d0
        /*01ec*/ 	.word	0x000000ff
        /*01f0*/ 	.word	0x000000a8
        /*01f4*/ 	.short	0x0100
        /*01f6*/ 	.byte	0x08
	.zero		1


	//   ....[22]....
        /*01f8*/ 	.word	0x00000c40
        /*01fc*/ 	.word	0x000000ff
        /*0200*/ 	.word	0x000000b0
        /*0204*/ 	.short	0x0100
        /*0206*/ 	.byte	0x06
	.zero		1


	//   ....[23]....
        /*0208*/ 	.word	0x00000cc0
        /*020c*/ 	.word	0x000000ff
        /*0210*/ 	.word	0x000000b8
        /*0214*/ 	.short	0x0100
        /*0216*/ 	.byte	0x06
	.zero		1


	//   ....[24]....
        /*0218*/ 	.word	0x00001a10
        /*021c*/ 	.word	0x00000004
        /*0220*/ 	.word	0x00000000
        /*0224*/ 	.short	0x010a
        /*0226*/ 	.byte	0x3f
	.zero		1


	//   ....[25]....
        /*0228*/ 	.word	0x00001a80
        /*022c*/ 	.word	0x00000004
        /*0230*/ 	.word	0x00000000
        /*0234*/ 	.short	0x010a
        /*0236*/ 	.byte	0x3f
	.zero		1


	//   ....[26]....
        /*0238*/ 	.word	0x00001d80
        /*023c*/ 	.word	0x000000ff
        /*0240*/ 	.word	0x00000000
        /*0244*/ 	.short	0x010a
        /*0246*/ 	.byte	0x04
	.zero		1


	//   ....[27]....
        /*0248*/ 	.word	0x00001dc0
        /*024c*/ 	.word	0x000000ff
        /*0250*/ 	.word	0x00000000
        /*0254*/ 	.short	0x010a
        /*0256*/ 	.byte	0x04
	.zero		1


	//   ....[28]....
        /*0258*/ 	.word	0x00002020
        /*025c*/ 	.word	0x00000005
        /*0260*/ 	.word	0x00000000
        /*0264*/ 	.short	0x0101
        /*0266*/ 	.byte	0x3f
	.zero		1


	//   ....[29]....
        /*0268*/ 	.word	0x000021e0
        /*026c*/ 	.word	0x00000003
        /*0270*/ 	.word	0x00000000
        /*0274*/ 	.short	0x0101
        /*0276*/ 	.byte	0x3f
	.zero		1


	//   ....[30]....
        /*0278*/ 	.word	0x00002970
        /*027c*/ 	.word	0x00000003
        /*0280*/ 	.word	0x00000080
        /*0284*/ 	.short	0x010a
        /*0286*/ 	.byte	0x3f
	.zero		1


	//   ....[31]....
        /*0288*/ 	.word	0x00004ce0
        /*028c*/ 	.word	0x000000ff
        /*0290*/ 	.word	0x00000000
        /*0294*/ 	.short	0x0101
        /*0296*/ 	.byte	0x04
	.zero		1


	//   ....[32]....
        /*0298*/ 	.word	0x00004db0
        /*029c*/ 	.word	0x0000001c
        /*02a0*/ 	.word	0x00000080
        /*02a4*/ 	.short	0x010a
        /*02a6*/ 	.byte	0x3f
	.zero		1


	//   ....[33]....
        /*02a8*/ 	.word	0x00006d40
        /*02ac*/ 	.word	0x000000ff
        /*02b0*/ 	.word	0x00000000
        /*02b4*/ 	.short	0x0101
        /*02b6*/ 	.byte	0x04
	.zero		1


	//   ....[34]....
        /*02b8*/ 	.word	0x000076c0
        /*02bc*/ 	.word	0x000000ff
        /*02c0*/ 	.word	0x00000000
        /*02c4*/ 	.short	0x0101
        /*02c6*/ 	.byte	0x04
	.zero		1


	//   ....[35]....
        /*02c8*/ 	.word	0x00007cd0
        /*02cc*/ 	.word	0x000000ff
        /*02d0*/ 	.word	0x000000b8
        /*02d4*/ 	.short	0x010a
        /*02d6*/ 	.byte	0x04
	.zero		1


	//   ....[36]....
        /*02d8*/ 	.word	0x00008110
        /*02dc*/ 	.word	0x000000ff
        /*02e0*/ 	.word	0x00000098
        /*02e4*/ 	.short	0x010a
        /*02e6*/ 	.byte	0x05
	.zero		1


	//   ....[37]....
        /*02e8*/ 	.word	0x00008210
        /*02ec*/ 	.word	0x000000ff
        /*02f0*/ 	.word	0x00000080
        /*02f4*/ 	.short	0x010b
        /*02f6*/ 	.byte	0x05
	.zero		1


	//   ....[38]....
        /*02f8*/ 	.word	0x000082a0
        /*02fc*/ 	.word	0x000000ff
        /*0300*/ 	.word	0x00000000
        /*0304*/ 	.short	0x0101
        /*0306*/ 	.byte	0x05
	.zero		1


	//   ....[39]....
        /*0308*/ 	.word	0x00008310
        /*030c*/ 	.word	0x000000ff
        /*0310*/ 	.word	0x00000098
        /*0314*/ 	.short	0x010a
        /*0316*/ 	.byte	0x04
	.zero		1


	//   ....[40]....
        /*0318*/ 	.word	0x00008430
        /*031c*/ 	.word	0x000000ff
        /*0320*/ 	.word	0x00000080
        /*0324*/ 	.short	0x010b
        /*0326*/ 	.byte	0x04
	.zero		1


	//   ....[41]....
        /*0328*/ 	.word	0x00008510
        /*032c*/ 	.word	0x000000ff
        /*0330*/ 	.word	0x00000000
        /*0334*/ 	.short	0x0101
        /*0336*/ 	.byte	0x04
	.zero		1


	//   ....[42]....
        /*0338*/ 	.word	0x00008bc0
        /*033c*/ 	.word	0x00000003
        /*0340*/ 	.word	0x00000098
        /*0344*/ 	.short	0x010a
        /*0346*/ 	.byte	0x3f
	.zero		1


	//   ....[43]....
        /*0348*/ 	.word	0x00008c90
        /*034c*/ 	.word	0x00000005
        /*0350*/ 	.word	0x00000098
        /*0354*/ 	.short	0x010a
        /*0356*/ 	.byte	0x3f
	.zero		1


	//   ....[44]....
        /*0358*/ 	.word	0x00008d40
        /*035c*/ 	.word	0x00000003
        /*0360*/ 	.word	0x00000098
        /*0364*/ 	.short	0x010a
        /*0366*/ 	.byte	0x3f
	.zero		1


	//   ....[45]....
        /*0368*/ 	.word	0x000090a0
        /*036c*/ 	.word	0x0000000e
        /*0370*/ 	.word	0x00000040
        /*0374*/ 	.short	0x010a
        /*0376*/ 	.byte	0x3f
	.zero		1


	//   ....[46]....
        /*0378*/ 	.word	0x00009450
        /*037c*/ 	.word	0x00000004
        /*0380*/ 	.word	0x000000b8
        /*0384*/ 	.short	0x0101
        /*0386*/ 	.byte	0x3f
	.zero		1


	//   ....[47]....
        /*0388*/ 	.word	0x00009b50
        /*038c*/ 	.word	0x00000005
        /*0390*/ 	.word	0x00000000
        /*0394*/ 	.short	0x010a
        /*0396*/ 	.byte	0x3f
	.zero		1


	//   ....[48]....
        /*0398*/ 	.word	0x00009bd0
        /*039c*/ 	.word	0x00000007
        /*03a0*/ 	.word	0x00000000
        /*03a4*/ 	.short	0x010a
        /*03a6*/ 	.byte	0x3f
	.zero		1


	//   ....[49]....
        /*03a8*/ 	.word	0x00009c60
        /*03ac*/ 	.word	0x00000006
        /*03b0*/ 	.word	0x00000000
        /*03b4*/ 	.short	0x010a
        /*03b6*/ 	.byte	0x3f
	.zero		1


	//   ....[50]....
        /*03b8*/ 	.word	0x00009cf0
        /*03bc*/ 	.word	0x00000009
        /*03c0*/ 	.word	0x00000000
        /*03c4*/ 	.short	0x010a
        /*03c6*/ 	.byte	0x3f
	.zero		1


	//   ....[51]....
        /*03c8*/ 	.word	0x00009d80
        /*03cc*/ 	.word	0x00000006
        /*03d0*/ 	.word	0x00000000
        /*03d4*/ 	.short	0x010a
        /*03d6*/ 	.byte	0x3f
	.zero		1


	//   ....[52]....
        /*03d8*/ 	.word	0x00009e10
        /*03dc*/ 	.word	0x00000009
        /*03e0*/ 	.word	0x00000000
        /*03e4*/ 	.short	0x010a
        /*03e6*/ 	.byte	0x3f
	.zero		1


	//   ....[53]....
        /*03e8*/ 	.word	0x00009ea0
        /*03ec*/ 	.word	0x00000006
        /*03f0*/ 	.word	0x00000000
        /*03f4*/ 	.short	0x010a
        /*03f6*/ 	.byte	0x3f
	.zero		1


	//   ....[54]....
        /*03f8*/ 	.word	0x00009f30
        /*03fc*/ 	.word	0x00000003
        /*0400*/ 	.word	0x00000000
        /*0404*/ 	.short	0x010a
        /*0406*/ 	.byte	0x3f
	.zero		1


	//   ....[55]....
        /*0408*/ 	.word	0x00009f90
        /*040c*/ 	.word	0x00000004
        /*0410*/ 	.word	0x00000000
        /*0414*/ 	.short	0x010a
        /*0416*/ 	.byte	0x3f
	.zero		1


	//   ....[56]....
        /*0418*/ 	.word	0x00009ff0
        /*041c*/ 	.word	0x00000005
        /*0420*/ 	.word	0x00000000
        /*0424*/ 	.short	0x010a
        /*0426*/ 	.byte	0x3f
	.zero		1


	//   ....[57]....
        /*0428*/ 	.word	0x0000a040
        /*042c*/ 	.word	0x00000003
        /*0430*/ 	.word	0x00000080
        /*0434*/ 	.short	0x010a
        /*0436*/ 	.byte	0x3f
	.zero		1


	//   ....[58]....
        /*0438*/ 	.word	0x0000a090
        /*043c*/ 	.word	0x0000001c
        /*0440*/ 	.word	0x00000080
        /*0444*/ 	.short	0x010a
        /*0446*/ 	.byte	0x3f
	.zero		1


	//   ....[59]....
        /*0448*/ 	.word	0x0000a0f0
        /*044c*/ 	.word	0x00000003
        /*0450*/ 	.word	0x000000b8
        /*0454*/ 	.short	0x010a
        /*0456*/ 	.byte	0x3f
	.zero		1


	//   ....[60]....
        /*0458*/ 	.word	0x0000a150
        /*045c*/ 	.word	0x00000005
        /*0460*/ 	.word	0x00000098
        /*0464*/ 	.short	0x010a
        /*0466*/ 	.byte	0x3f
	.zero		1


	//   ....[61]....
        /*0468*/ 	.word	0x0000a1b0
        /*046c*/ 	.word	0x00000005
        /*0470*/ 	.word	0x00000098
        /*0474*/ 	.short	0x010a
        /*0476*/ 	.byte	0x3f
	.zero		1


	//   ....[62]....
        /*0478*/ 	.word	0x0000a200
        /*047c*/ 	.word	0x00000003
        /*0480*/ 	.word	0x00000098
        /*0484*/ 	.short	0x010a
        /*0486*/ 	.byte	0x3f
	.zero		1


	//   ....[63]....
        /*0488*/ 	.word	0x0000a250
        /*048c*/ 	.word	0x00000005
        /*0490*/ 	.word	0x00000098
        /*0494*/ 	.short	0x010a
        /*0496*/ 	.byte	0x3f
	.zero		1


	//   ....[64]....
        /*0498*/ 	.word	0x0000a320
        /*049c*/ 	.word	0x0000000e
        /*04a0*/ 	.word	0x00000040
        /*04a4*/ 	.short	0x010a
        /*04a6*/ 	.byte	0x3f
	.zero		1


	//   ....[65]....
        /*04a8*/ 	.word	0x0000a3f0
        /*04ac*/ 	.word	0x00000005
        /*04b0*/ 	.word	0x00000000
        /*04b4*/ 	.short	0x010a
        /*04b6*/ 	.byte	0x3f
	.zero		1


	//   ....[66]....
        /*04b8*/ 	.word	0x0000a440
        /*04bc*/ 	.word	0x00000007
        /*04c0*/ 	.word	0x00000000
        /*04c4*/ 	.short	0x010a
        /*04c6*/ 	.byte	0x3f
	.zero		1


	//   ....[67]....
        /*04c8*/ 	.word	0x0000a490
        /*04cc*/ 	.word	0x00000006
        /*04d0*/ 	.word	0x00000000
        /*04d4*/ 	.short	0x010a
        /*04d6*/ 	.byte	0x3f
	.zero		1


	//   ....[68]....
        /*04d8*/ 	.word	0x0000a4e0
        /*04dc*/ 	.word	0x00000009
        /*04e0*/ 	.word	0x00000000
        /*04e4*/ 	.short	0x010a
        /*04e6*/ 	.byte	0x3f
	.zero		1


	//   ....[69]....
        /*04e8*/ 	.word	0x0000a530
        /*04ec*/ 	.word	0x00000006
        /*04f0*/ 	.word	0x00000000
        /*04f4*/ 	.short	0x010a
        /*04f6*/ 	.byte	0x3f
	.zero		1


	//   ....[70]....
        /*04f8*/ 	.word	0x0000a580
        /*04fc*/ 	.word	0x00000009
        /*0500*/ 	.word	0x00000000
        /*0504*/ 	.short	0x010a
        /*0506*/ 	.byte	0x3f
	.zero		1


	//   ....[71]....
        /*0508*/ 	.word	0x0000a5d0
        /*050c*/ 	.word	0x00000006
        /*0510*/ 	.word	0x00000000
        /*0514*/ 	.short	0x010a
        /*0516*/ 	.byte	0x3f
	.zero		1


	//----- nvinfo : EIATTR_NUM_MBARRIERS
	.align		4
.L_38:
        /*0518*/ 	.byte	0x03, 0x38
        /*051a*/ 	.short	0x0018


	//----- nvinfo : EIATTR_EXIT_INSTR_OFFSETS
	.align		4
        /*051c*/ 	.byte	0x04, 0x1c
        /*051e*/ 	.short	(.L_40 - .L_39)


	//   ....[0]....
.L_39:
        /*0520*/ 	.word	0x00009f80


	//----- nvinfo : EIATTR_MAX_THREADS
	.align		4
.L_40:
        /*0524*/ 	.byte	0x04, 0x05
        /*0526*/ 	.short	(.L_42 - .L_41)
.L_41:
        /*0528*/ 	.word	0x00000180
        /*052c*/ 	.word	0x00000001
        /*0530*/ 	.word	0x00000001


	//----- nvinfo : EIATTR_CRS_STACK_SIZE
	.align		4
.L_42:
        /*0534*/ 	.byte	0x04, 0x1e
        /*0536*/ 	.short	(.L_44 - .L_43)
.L_43:
        /*0538*/ 	.word	0x00000000


	//----- nvinfo : EIATTR_CBANK_PARAM_SIZE
	.align		4
.L_44:
        /*053c*/ 	.byte	0x03, 0x19
        /*053e*/ 	.short	0x0770


	//----- nvinfo : EIATTR_PARAM_CBANK
	.align		4
        /*0540*/ 	.byte	0x04, 0x0a
        /*0542*/ 	.short	(.L_46 - .L_45)
	.align		4
.L_45:
        /*0544*/ 	.word	index@(.nv.constant0._ZN7cutlass13device_kernelINS_4gemm6kernel13GemmUniversalIN4cute5tupleIJiiiiEEENS1_10collective13CollectiveMmaINS1_34MainloopSm90TmaGmmaWarpSpecializedILi8ENS5_IJNS4_1CILi2EEENSA_ILi1EEESC_EEENS1_35KernelTmaWarpSpecializedCooperativeEEENS5_IJNSA_ILi128EEENSA_ILi64EEESH_EEENS_10bfloat16_tENS5_IJlSC_lEEESJ_SK_NS4_8TiledMMAINS4_8MMA_AtomIJNS4_4SM904GMMA27MMA_64x64x16_F32BF16BF16_SSILNSO_5MajorE0ELSQ_0ELNSO_7ScaleInE1ELSR_1EEEEEENS4_6LayoutISD_NS5_IJSC_NSA_ILi0EEESV_EEEEENS5_IJNS4_10UnderscoreESY_SY_EEEEENS4_13SM90_TMA_LOADENS4_14ComposedLayoutINS4_7SwizzleILi3ELi4ELi3EEENS4_18smem_ptr_flag_bitsILi16EEENSU_INS5_IJNSA_ILi8EEESH_EEENS5_IJSH_SC_EEEEEEEvNS4_8identityENS4_23SM90_TMA_LOAD_MULTICASTES1B_vS1C_EENS_8epilogue10collective18CollectiveEpilogueINS1F_22Sm90TmaWarpSpecializedILi3ELi2ELi16ELb1ELb0EEEJSI_NS5_IJSG_NSA_ILi32EEEEEESJ_SK_SJ_SK_NS1F_6fusion15FusionCallbacksIS1J_NS1M_13LinCombEltActINS1F_6thread4GELUESJ_fSJ_fLNS_15FloatRoundStyleE2EEESI_S1L_JEEES11_NS12_INS13_ILi2ELi4ELi3EEES16_NSU_INS5_IJS17_S1K_EEENS5_IJS1K_SC_EEEEEEENS4_17SM75_U32x4_LDSM_NENS4_14SM90_TMA_STOREES1Y_NS4_17SM90_U32x4_STSM_NENS4_9Copy_AtomIJS21_NS_6half_tEEEEvEEEvvEEEEvNT_6ParamsE)
        /*0548*/ 	.short	0x0210
        /*054a*/ 	.short	0x0770


	//----- nvinfo : EIATTR_SW_WAR
	.align		4
.L_46:
        /*054c*/ 	.byte	0x04, 0x36
        /*054e*/ 	.short	(.L_48 - .L_47)
.L_47:
        /*0550*/ 	.word	0x00000008
.L_48:


//--------------------- .nv.callgraph             --------------------------
	.section	.nv.callgraph,"",@"SHT_CUDA_CALLGRAPH"
	.align	4
	.sectionentsize	8
	.align		4
        /*0000*/ 	.word	0x00000000
	.align		4
        /*0004*/ 	.word	0xffffffff
	.align		4
        /*0008*/ 	.word	index@(_ZN7cutlass13device_kernelINS_4gemm6kernel13GemmUniversalIN4cute5tupleIJiiiiEEENS1_10collective13CollectiveMmaINS1_34MainloopSm90TmaGmmaWarpSpecializedILi8ENS5_IJNS4_1CILi2EEENSA_ILi1EEESC_EEENS1_35KernelTmaWarpSpecializedCooperativeEEENS5_IJNSA_ILi128EEENSA_ILi64EEESH_EEENS_10bfloat16_tENS5_IJlSC_lEEESJ_SK_NS4_8TiledMMAINS4_8MMA_AtomIJNS4_4SM904GMMA27MMA_64x64x16_F32BF16BF16_SSILNSO_5MajorE0ELSQ_0ELNSO_7ScaleInE1ELSR_1EEEEEENS4_6LayoutISD_NS5_IJSC_NSA_ILi0EEESV_EEEEENS5_IJNS4_10UnderscoreESY_SY_EEEEENS4_13SM90_TMA_LOADENS4_14ComposedLayoutINS4_7SwizzleILi3ELi4ELi3EEENS4_18smem_ptr_flag_bitsILi16EEENSU_INS5_IJNSA_ILi8EEESH_EEENS5_IJSH_SC_EEEEEEEvNS4_8identityENS4_23SM90_TMA_LOAD_MULTICASTES1B_vS1C_EENS_8epilogue10collective18CollectiveEpilogueINS1F_22Sm90TmaWarpSpecializedILi3ELi2ELi16ELb1ELb0EEEJSI_NS5_IJSG_NSA_ILi32EEEEEESJ_SK_SJ_SK_NS1F_6fusion15FusionCallbacksIS1J_NS1M_13LinCombEltActINS1F_6thread4GELUESJ_fSJ_fLNS_15FloatRoundStyleE2EEESI_S1L_JEEES11_NS12_INS13_ILi2ELi4ELi3EEES16_NSU_INS5_IJS17_S1K_EEENS5_IJS1K_SC_EEEEEEENS4_17SM75_U32x4_LDSM_NENS4_14SM90_TMA_STOREES1Y_NS4_17SM90_U32x4_STSM_NENS4_9Copy_AtomIJS21_NS_6half_tEEEEvEEEvvEEEEvNT_6ParamsE)
	.align		4
        /*000c*/ 	.word	index@(__assertfail)
	.align		4
        /*0010*/ 	.word	0x00000000
	.align		4
        /*0014*/ 	.word	0xfffffffe
	.align		4
        /*0018*/ 	.word	0x00000000
	.align		4
        /*001c*/ 	.word	0xfffffffd
	.align		4
        /*0020*/ 	.word	0x00000000
	.align		4
        /*0024*/ 	.word	0xfffffffc


//--------------------- .nv.constant4             --------------------------
	.section	.nv.constant4,"a",@progbits
	.align	8
	.align		8
.nv.constant4:
        /*0000*/ 	.dword	__assertfail
	.align		8
        /*0008*/ 	.dword	__unnamed_1
	.align		8
        /*0010*/ 	.dword	__unnamed_2
	.align		8
        /*0018*/ 	.dword	_ZN39_INTERNAL_2ed873a4_4_k_cu_b816dd09_37154cuda3std3__45__cpo5beginE
	.align		8
        /*0020*/ 	.dword	_ZN39_INTERNAL_2ed873a4_4_k_cu_b816dd09_37154cuda3std3__45__cpo3endE
	.align		8
        /*0028*/ 	.dword	_ZN39_INTERNAL_2ed873a4_4_k_cu_b816dd09_37154cuda3std3__45__cpo6cbeginE
	.align		8
        /*0030*/ 	.dword	_ZN39_INTERNAL_2ed873a4_4_k_cu_b816dd09_37154cuda3std3__45__cpo4cendE
	.align		8
        /*0038*/ 	.dword	_ZN39_INTERNAL_2ed873a4_4_k_cu_b816dd09_37154cuda3std3__441_GLOBAL__N__2ed873a4_4_k_cu_b816dd09_37156ignoreE
	.align		8
        /*0040*/ 	.dword	_ZN39_INTERNAL_2ed873a4_4_k_cu_b816dd09_37154cuda3std3__419piecewise_constructE
	.align		8
        /*0048*/ 	.dword	_ZN39_INTERNAL_2ed873a4_4_k_cu_b816dd09_37154cuda3std3__48in_placeE
	.align		8
        /*0050*/ 	.dword	_ZN39_INTERNAL_2ed873a4_4_k_cu_b816dd09_37154cuda3std6ranges3__45__cpo4swapE
	.align		8
        /*0058*/ 	.dword	_ZN39_INTERNAL_2ed873a4_4_k_cu_b816dd09_37154cuda3std6ranges3__45__cpo9iter_moveE
	.align		8
        /*0060*/ 	.dword	_ZN39_INTERNAL_2ed873a4_4_k_cu_b816dd09_37154cute7productE
	.align		8
        /*0068*/ 	.dword	_ZN39_INTERNAL_2ed873a4_4_k_cu_b816dd09_37154cute1_E
	.align		8
        /*0070*/ 	.dword	$str$22
	.align		8
        /*0078*/ 	.dword	$str$23
	.align		8
        /*0080*/ 	.dword	$str$26
	.align		8
        /*0088*/ 	.dword	$str$27


//--------------------- .text._ZN7cutlass13device_kernelINS_4gemm6kernel13GemmUniversalIN4cute5tupleIJiiiiEEENS1_10collective13CollectiveMmaINS1_34MainloopSm90TmaGmmaWarpSpecializedILi8ENS5_IJNS4_1CILi2EEENSA_ILi1EEESC_EEENS1_35KernelTmaWarpSpecializedCooperativeEEENS5_IJNSA_ILi128EEENSA_ILi64EEESH_EEENS_10bfloat16_tENS5_IJlSC_lEEESJ_SK_NS4_8TiledMMAINS4_8MMA_AtomIJNS4_4SM904GMMA27MMA_64x64x16_F32BF16BF16_SSILNSO_5MajorE0ELSQ_0ELNSO_7ScaleInE1ELSR_1EEEEEENS4_6LayoutISD_NS5_IJSC_NSA_ILi0EEESV_EEEEENS5_IJNS4_10UnderscoreESY_SY_EEEEENS4_13SM90_TMA_LOADENS4_14ComposedLayoutINS4_7SwizzleILi3ELi4ELi3EEENS4_18smem_ptr_flag_bitsILi16EEENSU_INS5_IJNSA_ILi8EEESH_EEENS5_IJSH_SC_EEEEEEEvNS4_8identityENS4_23SM90_TMA_LOAD_MULTICASTES1B_vS1C_EENS_8epilogue10collective18CollectiveEpilogueINS1F_22Sm90TmaWarpSpecializedILi3ELi2ELi16ELb1ELb0EEEJSI_NS5_IJSG_NSA_ILi32EEEEEESJ_SK_SJ_SK_NS1F_6fusion15FusionCallbacksIS1J_NS1M_13LinCombEltActINS1F_6thread4GELUESJ_fSJ_fLNS_15FloatRoundStyleE2EEESI_S1L_JEEES11_NS12_INS13_ILi2ELi4ELi3EEES16_NSU_INS5_IJS17_S1K_EEENS5_IJS1K_SC_EEEEEEENS4_17SM75_U32x4_LDSM_NENS4_14SM90_TMA_STOREES1Y_NS4_17SM90_U32x4_STSM_NENS4_9Copy_AtomIJS21_NS_6half_tEEEEvEEEvvEEEEvNT_6ParamsE --------------------------
	.section	.text._ZN7cutlass13device_kernelINS_4gemm6kernel13GemmUniversalIN4cute5tupleIJiiiiEEENS1_10collective13CollectiveMmaINS1_34MainloopSm90TmaGmmaWarpSpecializedILi8ENS5_IJNS4_1CILi2EEENSA_ILi1EEESC_EEENS1_35KernelTmaWarpSpecializedCooperativeEEENS5_IJNSA_ILi128EEENSA_ILi64EEESH_EEENS_10bfloat16_tENS5_IJlSC_lEEESJ_SK_NS4_8TiledMMAINS4_8MMA_AtomIJNS4_4SM904GMMA27MMA_64x64x16_F32BF16BF16_SSILNSO_5MajorE0ELSQ_0ELNSO_7ScaleInE1ELSR_1EEEEEENS4_6LayoutISD_NS5_IJSC_NSA_ILi0EEESV_EEEEENS5_IJNS4_10UnderscoreESY_SY_EEEEENS4_13SM90_TMA_LOADENS4_14ComposedLayoutINS4_7SwizzleILi3ELi4ELi3EEENS4_18smem_ptr_flag_bitsILi16EEENSU_INS5_IJNSA_ILi8EEESH_EEENS5_IJSH_SC_EEEEEEEvNS4_8identityENS4_23SM90_TMA_LOAD_MULTICASTES1B_vS1C_EENS_8epilogue10collective18CollectiveEpilogueINS1F_22Sm90TmaWarpSpecializedILi3ELi2ELi16ELb1ELb0EEEJSI_NS5_IJSG_NSA_ILi32EEEEEESJ_SK_SJ_SK_NS1F_6fusion15FusionCallbacksIS1J_NS1M_13LinCombEltActINS1F_6thread4GELUESJ_fSJ_fLNS_15FloatRoundStyleE2EEESI_S1L_JEEES11_NS12_INS13_ILi2ELi4ELi3EEES16_NSU_INS5_IJS17_S1K_EEENS5_IJS1K_SC_EEEEEEENS4_17SM75_U32x4_LDSM_NENS4_14SM90_TMA_STOREES1Y_NS4_17SM90_U32x4_STSM_NENS4_9Copy_AtomIJS21_NS_6half_tEEEEvEEEvvEEEEvNT_6ParamsE,"ax",@progbits
	.align	128
.text._ZN7cutlass13device_kernelINS_4gemm6kernel13GemmUniversalIN4cute5tupleIJiiiiEEENS1_10collective13CollectiveMmaINS1_34MainloopSm90TmaGmmaWarpSpecializedILi8ENS5_IJNS4_1CILi2EEENSA_ILi1EEESC_EEENS1_35KernelTmaWarpSpecializedCooperativeEEENS5_IJNSA_ILi128EEENSA_ILi64EEESH_EEENS_10bfloat16_tENS5_IJlSC_lEEESJ_SK_NS4_8TiledMMAINS4_8MMA_AtomIJNS4_4SM904GMMA27MMA_64x64x16_F32BF16BF16_SSILNSO_5MajorE0ELSQ_0ELNSO_7ScaleInE1ELSR_1EEEEEENS4_6LayoutISD_NS5_IJSC_NSA_ILi0EEESV_EEEEENS5_IJNS4_10UnderscoreESY_SY_EEEEENS4_13SM90_TMA_LOADENS4_14ComposedLayoutINS4_7SwizzleILi3ELi4ELi3EEENS4_18smem_ptr_flag_bitsILi16EEENSU_INS5_IJNSA_ILi8EEESH_EEENS5_IJSH_SC_EEEEEEEvNS4_8identityENS4_23SM90_TMA_LOAD_MULTICASTES1B_vS1C_EENS_8epilogue10collective18CollectiveEpilogueINS1F_22Sm90TmaWarpSpecializedILi3ELi2ELi16ELb1ELb0EEEJSI_NS5_IJSG_NSA_ILi32EEEEEESJ_SK_SJ_SK_NS1F_6fusion15FusionCallbacksIS1J_NS1M_13LinCombEltActINS1F_6thread4GELUESJ_fSJ_fLNS_15FloatRoundStyleE2EEESI_S1L_JEEES11_NS12_INS13_ILi2ELi4ELi3EEES16_NSU_INS5_IJS17_S1K_EEENS5_IJS1K_SC_EEEEEEENS4_17SM75_U32x4_LDSM_NENS4_14SM90_TMA_STOREES1Y_NS4_17SM90_U32x4_STSM_NENS4_9Copy_AtomIJS21_NS_6half_tEEEEvEEEvvEEEEvNT_6ParamsE:
        .type           _ZN7cutlass13device_kernelINS_4gemm6kernel13GemmUniversalIN4cute5tupleIJiiiiEEENS1_10collective13CollectiveMmaINS1_34MainloopSm90TmaGmmaWarpSpecializedILi8ENS5_IJNS4_1CILi2EEENSA_ILi1EEESC_EEENS1_35KernelTmaWarpSpecializedCooperativeEEENS5_IJNSA_ILi128EEENSA_ILi64EEESH_EEENS_10bfloat16_tENS5_IJlSC_lEEESJ_SK_NS4_8TiledMMAINS4_8MMA_AtomIJNS4_4SM904GMMA27MMA_64x64x16_F32BF16BF16_SSILNSO_5MajorE0ELSQ_0ELNSO_7ScaleInE1ELSR_1EEEEEENS4_6LayoutISD_NS5_IJSC_NSA_ILi0EEESV_EEEEENS5_IJNS4_10UnderscoreESY_SY_EEEEENS4_13SM90_TMA_LOADENS4_14ComposedLayoutINS4_7SwizzleILi3ELi4ELi3EEENS4_18smem_ptr_flag_bitsILi16EEENSU_INS5_IJNSA_ILi8EEESH_EEENS5_IJSH_SC_EEEEEEEvNS4_8identityENS4_23SM90_TMA_LOAD_MULTICASTES1B_vS1C_EENS_8epilogue10collective18CollectiveEpilogueINS1F_22Sm90TmaWarpSpecializedILi3ELi2ELi16ELb1ELb0EEEJSI_NS5_IJSG_NSA_ILi32EEEEEESJ_SK_SJ_SK_NS1F_6fusion15FusionCallbacksIS1J_NS1M_13LinCombEltActINS1F_6thread4GELUESJ_fSJ_fLNS_15FloatRoundStyleE2EEESI_S1L_JEEES11_NS12_INS13_ILi2ELi4ELi3EEES16_NSU_INS5_IJS17_S1K_EEENS5_IJS1K_SC_EEEEEEENS4_17SM75_U32x4_LDSM_NENS4_14SM90_TMA_STOREES1Y_NS4_17SM90_U32x4_STSM_NENS4_9Copy_AtomIJS21_NS_6half_tEEEEvEEEvvEEEEvNT_6ParamsE,@function
        .size           _ZN7cutlass13device_kernelINS_4gemm6kernel13GemmUniversalIN4cute5tupleIJiiiiEEENS1_10collective13CollectiveMmaINS1_34MainloopSm90TmaGmmaWarpSpecializedILi8ENS5_IJNS4_1CILi2EEENSA_ILi1EEESC_EEENS1_35KernelTmaWarpSpecializedCooperativeEEENS5_IJNSA_ILi128EEENSA_ILi64EEESH_EEENS_10bfloat16_tENS5_IJlSC_lEEESJ_SK_NS4_8TiledMMAINS4_8MMA_AtomIJNS4_4SM904GMMA27MMA_64x64x16_F32BF16BF16_SSILNSO_5MajorE0ELSQ_0ELNSO_7ScaleInE1ELSR_1EEEEEENS4_6LayoutISD_NS5_IJSC_NSA_ILi0EEESV_EEEEENS5_IJNS4_10UnderscoreESY_SY_EEEEENS4_13SM90_TMA_LOADENS4_14ComposedLayoutINS4_7SwizzleILi3ELi4ELi3EEENS4_18smem_ptr_flag_bitsILi16EEENSU_INS5_IJNSA_ILi8EEESH_EEENS5_IJSH_SC_EEEEEEEvNS4_8identityENS4_23SM90_TMA_LOAD_MULTICASTES1B_vS1C_EENS_8epilogue10collective18CollectiveEpilogueINS1F_22Sm90TmaWarpSpecializedILi3ELi2ELi16ELb1ELb0EEEJSI_NS5_IJSG_NSA_ILi32EEEEEESJ_SK_SJ_SK_NS1F_6fusion15FusionCallbacksIS1J_NS1M_13LinCombEltActINS1F_6thread4GELUESJ_fSJ_fLNS_15FloatRoundStyleE2EEESI_S1L_JEEES11_NS12_INS13_ILi2ELi4ELi3EEES16_NSU_INS5_IJS17_S1K_EEENS5_IJS1K_SC_EEEEEEENS4_17SM75_U32x4_LDSM_NENS4_14SM90_TMA_STOREES1Y_NS4_17SM90_U32x4_STSM_NENS4_9Copy_AtomIJS21_NS_6half_tEEEEvEEEvvEEEEvNT_6ParamsE,(.L_x_161 - _ZN7cutlass13device_kernelINS_4gemm6kernel13GemmUniversalIN4cute5tupleIJiiiiEEENS1_10collective13CollectiveMmaINS1_34MainloopSm90TmaGmmaWarpSpecializedILi8ENS5_IJNS4_1CILi2EEENSA_ILi1EEESC_EEENS1_35KernelTmaWarpSpecializedCooperativeEEENS5_IJNSA_ILi128EEENSA_ILi64EEESH_EEENS_10bfloat16_tENS5_IJlSC_lEEESJ_SK_NS4_8TiledMMAINS4_8MMA_AtomIJNS4_4SM904GMMA27MMA_64x64x16_F32BF16BF16_SSILNSO_5MajorE0ELSQ_0ELNSO_7ScaleInE1ELSR_1EEEEEENS4_6LayoutISD_NS5_IJSC_NSA_ILi0EEESV_EEEEENS5_IJNS4_10UnderscoreESY_SY_EEEEENS4_13SM90_TMA_LOADENS4_14ComposedLayoutINS4_7SwizzleILi3ELi4ELi3EEENS4_18smem_ptr_flag_bitsILi16EEENSU_INS5_IJNSA_ILi8EEESH_EEENS5_IJSH_SC_EEEEEEEvNS4_8identityENS4_23SM90_TMA_LOAD_MULTICASTES1B_vS1C_EENS_8epilogue10collective18CollectiveEpilogueINS1F_22Sm90TmaWarpSpecializedILi3ELi2ELi16ELb1ELb0EEEJSI_NS5_IJSG_NSA_ILi32EEEEEESJ_SK_SJ_SK_NS1F_6fusion15FusionCallbacksIS1J_NS1M_13LinCombEltActINS1F_6thread4GELUESJ_fSJ_fLNS_15FloatRoundStyleE2EEESI_S1L_JEEES11_NS12_INS13_ILi2ELi4ELi3EEES16_NSU_INS5_IJS17_S1K_EEENS5_IJS1K_SC_EEEEEEENS4_17SM75_U32x4_LDSM_NENS4_14SM90_TMA_STOREES1Y_NS4_17SM90_U32x4_STSM_NENS4_9Copy_AtomIJS21_NS_6half_tEEEEvEEEvvEEEEvNT_6ParamsE)
        .other          _ZN7cutlass13device_kernelINS_4gemm6kernel13GemmUniversalIN4cute5tupleIJiiiiEEENS1_10collective13CollectiveMmaINS1_34MainloopSm90TmaGmmaWarpSpecializedILi8ENS5_IJNS4_1CILi2EEENSA_ILi1EEESC_EEENS1_35KernelTmaWarpSpecializedCooperativeEEENS5_IJNSA_ILi128EEENSA_ILi64EEESH_EEENS_10bfloat16_tENS5_IJlSC_lEEESJ_SK_NS4_8TiledMMAINS4_8MMA_AtomIJNS4_4SM904GMMA27MMA_64x64x16_F32BF16BF16_SSILNSO_5MajorE0ELSQ_0ELNSO_7ScaleInE1ELSR_1EEEEEENS4_6LayoutISD_NS5_IJSC_NSA_ILi0EEESV_EEEEENS5_IJNS4_10UnderscoreESY_SY_EEEEENS4_13SM90_TMA_LOADENS4_14ComposedLayoutINS4_7SwizzleILi3ELi4ELi3EEENS4_18smem_ptr_flag_bitsILi16EEENSU_INS5_IJNSA_ILi8EEESH_EEENS5_IJSH_SC_EEEEEEEvNS4_8identityENS4_23SM90_TMA_LOAD_MULTICASTES1B_vS1C_EENS_8epilogue10collective18CollectiveEpilogueINS1F_22Sm90TmaWarpSpecializedILi3ELi2ELi16ELb1ELb0EEEJSI_NS5_IJSG_NSA_ILi32EEEEEESJ_SK_SJ_SK_NS1F_6fusion15FusionCallbacksIS1J_NS1M_13LinCombEltActINS1F_6thread4GELUESJ_fSJ_fLNS_15FloatRoundStyleE2EEESI_S1L_JEEES11_NS12_INS13_ILi2ELi4ELi3EEES16_NSU_INS5_IJS17_S1K_EEENS5_IJS1K_SC_EEEEEEENS4_17SM75_U32x4_LDSM_NENS4_14SM90_TMA_STOREES1Y_NS4_17SM90_U32x4_STSM_NENS4_9Copy_AtomIJS21_NS_6half_tEEEEvEEEvvEEEEvNT_6ParamsE,@"STO_CUDA_ENTRY STV_DEFAULT"
_ZN7cutlass13device_kernelINS_4gemm6kernel13GemmUniversalIN4cute5tupleIJiiiiEEENS1_10collective13CollectiveMmaINS1_34MainloopSm90TmaGmmaWarpSpecializedILi8ENS5_IJNS4_1CILi2EEENSA_ILi1EEESC_EEENS1_35KernelTmaWarpSpecializedCooperativeEEENS5_IJNSA_ILi128EEENSA_ILi64EEESH_EEENS_10bfloat16_tENS5_IJlSC_lEEESJ_SK_NS4_8TiledMMAINS4_8MMA_AtomIJNS4_4SM904GMMA27MMA_64x64x16_F32BF16BF16_SSILNSO_5MajorE0ELSQ_0ELNSO_7ScaleInE1ELSR_1EEEEEENS4_6LayoutISD_NS5_IJSC_NSA_ILi0EEESV_EEEEENS5_IJNS4_10UnderscoreESY_SY_EEEEENS4_13SM90_TMA_LOADENS4_14ComposedLayoutINS4_7SwizzleILi3ELi4ELi3EEENS4_18smem_ptr_flag_bitsILi16EEENSU_INS5_IJNSA_ILi8EEESH_EEENS5_IJSH_SC_EEEEEEEvNS4_8identityENS4_23SM90_TMA_LOAD_MULTICASTES1B_vS1C_EENS_8epilogue10collective18CollectiveEpilogueINS1F_22Sm90TmaWarpSpecializedILi3ELi2ELi16ELb1ELb0EEEJSI_NS5_IJSG_NSA_ILi32EEEEEESJ_SK_SJ_SK_NS1F_6fusion15FusionCallbacksIS1J_NS1M_13LinCombEltActINS1F_6thread4GELUESJ_fSJ_fLNS_15FloatRoundStyleE2EEESI_S1L_JEEES11_NS12_INS13_ILi2ELi4ELi3EEES16_NSU_INS5_IJS17_S1K_EEENS5_IJS1K_SC_EEEEEEENS4_17SM75_U32x4_LDSM_NENS4_14SM90_TMA_STOREES1Y_NS4_17SM90_U32x4_STSM_NENS4_9Copy_AtomIJS21_NS_6half_tEEEEvEEEvvEEEEvNT_6ParamsE:
[----:B------:R-:W1:Y:S01]  /*0000*/  LDC R1, c[0x0][0x28] ;  /* 0x00000a00ff017b82 */ /* 0x000e620000000800 */
[----:B------:R-:W2:Y:S07]  /*0010*/  S2R R18, SR_TID.X ;  /* 0x0000000000127919 */ /* 0x000eae0000002100 */
[----:B------:R-:W3:Y:S01]  /*0020*/  LDC.64 R4, c[0x0][0x588] ;  /* 0x00016200ff047b82 */ /* 0x000ee20000000a00 */
[----:B------:R-:W-:Y:S01]  /*0030*/  ELECT P0, URZ, PT ;  /* 0x00000000003f782f */ /* 0x000fe20003800000 */
[----:B------:R-:W-:Y:S01]  /*0040*/  BSSY B0, `(.L_x_0) ;  /* 0x0000016000007945 */ /* 0x000fe20003800000 */
[----:B--2---:R-:W-:-:S02]  /*0050*/  SHF.R.U32.HI R7, RZ, 0x5, R18 ;  /* 0x00000005ff077819 */ /* 0x004fc40000011612 */
[----:B------:R-:W-:-:S03]  /*0060*/  SHF.R.U32.HI R2, RZ, 0x7, R18 ;  /* 0x00000007ff027819 */ /* 0x000fc60000011612 */
[----:B------:R-:W2:Y:S04]  /*0070*/  SHFL.IDX PT, R0, R7, RZ, 0x1f ;  /* 0x00001fff07007589 */ /* 0x000ea800000e0000 */
[----:B------:R4:W1:Y:S01]  /*0080*/  SHFL.IDX PT, R8, R2, RZ, 0x1f ;  /* 0x00001fff02087589 */ /* 0x00086200000e0000 */
[----:B--2---:R-:W-:Y:S02]  /*0090*/  ISETP.NE.OR P0, PT, R0, RZ, !P0 ;  /* 0x000000ff0000720c */ /* 0x004fe40004705670 */
[----:B------:R-:W-:-:S11]  /*00a0*/  SHF.R.S32.HI R3, RZ, 0x1f, R0 ;  /* 0x0000001fff037819 */ /* 0x000fd60000011400 */
[----:B-1-34-:R-:W-:Y:S05]  /*00b0*/  @P0 BRA `(.L_x_1) ;  /* 0x0000000000380947 */ /* 0x01afea0003800000 */
[----:B------:R-:W-:Y:S02]  /*00c0*/  ULDC.64 UR4, c[0x0][0x198] ;  /* 0x0000660000047ab9 */ /* 0x000fe40000000a00 */
[----:B------:R-:W-:Y:S02]  /*00d0*/  UIADD3 UR6, UP0, UR4, 0xf0, URZ ;  /* 0x000000f004067890 */ /* 0x000fe4000ff1e03f */
[----:B------:R-:W-:Y:S02]  /*00e0*/  UIADD3 UR8, UP1, UR4, 0x1f0, URZ ;  /* 0x000001f004087890 */ /* 0x000fe4000ff3e03f */
[----:B------:R-:W-:Y:S02]  /*00f0*/  UIADD3 UR10, UP2, UR4, 0x3f0, URZ ;  /* 0x000003f0040a7890 */ /* 0x000fe4000ff5e03f */
[----:B------:R-:W-:Y:S02]  /*0100*/  UIADD3 UR4, UP3, UR4, 0x4f0, URZ ;  /* 0x000004f004047890 */ /* 0x000fe4000ff7e03f */
[----:B------:R-:W-:-:S02]  /*0110*/  UIADD3.X UR7, URZ, UR5, URZ, UP0, !UPT ;  /* 0x000000053f077290 */ /* 0x000fc400087fe43f */
[----:B------:R-:W-:Y:S02]  /*0120*/  UIADD3.X UR9, URZ, UR5, URZ, UP1, !UPT ;  /* 0x000000053f097290 */ /* 0x000fe40008ffe43f */
[----:B------:R-:W-:Y:S02]  /*0130*/  UIADD3.X UR11, URZ, UR5, URZ, UP2, !UPT ;  /* 0x000000053f0b7290 */ /* 0x000fe400097fe43f */
[----:B------:R-:W-:-:S03]  /*0140*/  UIADD3.X UR5, URZ, UR5, URZ, UP3, !UPT ;  /* 0x000000053f057290 */ /* 0x000fc60009ffe43f */
[----:B------:R1:W-:Y:S02]  /*0150*/  UTMACCTL.PF [UR6] ;  /* 0x00000000060079b9 */ /* 0x0003e40008040000 */
[----:B------:R1:W-:Y:S02]  /*0160*/  UTMACCTL.PF [UR8] ;  /* 0x00000000080079b9 */ /* 0x0003e40008040000 */
[----:B------:R1:W-:Y:S02]  /*0170*/  UTMACCTL.PF [UR10] ;  /* 0x000000000a0079b9 */ /* 0x0003e40008040000 */
[----:B------:R1:W-:Y:S02]  /*0180*/  UTMACCTL.PF [UR4] ;  /* 0x00000000040079b9 */ /* 0x0003e40008040000 */
[----:B-1----:R-:W-:Y:S01]  /*0190*/  NOP ;  /* 0x0000000000007918 */ /* 0x002fe20000000000 */
.L_x_1:
[----:B------:R-:W-:Y:S05]  /*01a0*/  BSYNC B0 ;  /* 0x0000000000007941 */ /* 0x000fea0003800000 */
.L_x_0:
[----:B------:R-:W-:Y:S01]  /*01b0*/  ULDC.64 UR4, c[0x0][0x590] ;  /* 0x0001640000047ab9 */ /* 0x000fe20000000a00 */
[----:B------:R-:W-:Y:S01]  /*01c0*/  LEA.HI R3, R3, R0, RZ, 0x2 ;  /* 0x0000000003037211 */ /* 0x000fe200078f10ff */
[----:B------:R-:W-:Y:S01]  /*01d0*/  ULDC.64 UR38, c[0x0][0x208] ;  /* 0x0000820000267ab9 */ /* 0x000fe20000000a00 */
[----:B------:R-:W-:Y:S01]  /*01e0*/  ISETP.NE.U32.AND P2, PT, RZ, UR4, PT ;  /* 0x00000004ff007c0c */ /* 0x000fe2000bf45070 */
[----:B------:R-:W-:Y:S01]  /*01f0*/  IMAD.MOV.U32 R2, RZ, RZ, R4 ;  /* 0x000000ffff027224 */ /* 0x000fe200078e0004 */
[----:B------:R-:W-:Y:S02]  /*0200*/  LOP3.LUT R3, R3, 0xfffffffc, RZ, 0xc0, !PT ;  /* 0xfffffffc03037812 */ /* 0x000fe400078ec0ff */
[----:B------:R-:W-:Y:S02]  /*0210*/  ISETP.NE.AND.EX P3, PT, RZ, UR5, PT, P2 ;  /* 0x00000005ff007c0c */ /* 0x000fe4000bf65320 */
[----:B------:R-:W-:Y:S01]  /*0220*/  PRMT R6, RZ, 0x7610, R6 ;  /* 0x00007610ff067816 */ /* 0x000fe20000000006 */
[----:B------:R-:W-:-:S02]  /*0230*/  IMAD.IADD R0, R0, 0x1, -R3 ;  /* 0x0000000100007824 */ /* 0x000fc400078e0a03 */
[----:B------:R-:W-:-:S08]  /*0240*/  IMAD.MOV.U32 R3, RZ, RZ, R5 ;  /* 0x000000ffff037224 */ /* 0x000fd000078e0005 */
[----:B------:R-:W-:Y:S05]  /*0250*/  @P3 BRA `(.L_x_2) ;  /* 0x0000000000303947 */ /* 0x000fea0003800000 */
[----:B------:R-:W-:Y:S02]  /*0260*/  ULDC.64 UR6, c[0x0][0x588] ;  /* 0x0001620000067ab9 */ /* 0x000fe40000000a00 */
[----:B------:R-:W-:-:S04]  /*0270*/  ISETP.NE.U32.AND P0, PT, RZ, UR6, PT ;  /* 0x00000006ff007c0c */ /* 0x000fc8000bf05070 */
[----:B------:R-:W-:-:S13]  /*0280*/  ISETP.NE.AND.EX P0, PT, RZ, UR7, PT, P0 ;  /* 0x00000007ff007c0c */ /* 0x000fda000bf05300 */
[----:B------:R-:W-:Y:S05]  /*0290*/  @!P0 BRA `(.L_x_3) ;  /* 0x0000000000108947 */ /* 0x000fea0003800000 */
[----:B------:R-:W2:Y:S02]  /*02a0*/  LDG.E R6, desc[UR38][R2.64] ;  /* 0x0000002602067981 */ /* 0x000ea4000c1e1900 */
[----:B--2---:R-:W-:Y:S01]  /*02b0*/  FSETP.NEU.AND P1, PT, R6, RZ, PT ;  /* 0x000000ff0600720b */ /* 0x004fe20003f2d000 */
[----:B------:R-:W-:Y:S01]  /*02c0*/  IMAD.MOV.U32 R6, RZ, RZ, 0x1 ;  /* 0x00000001ff067424 */ /* 0x000fe200078e00ff */
[----:B------:R-:W-:Y:S11]  /*02d0*/  BRA `(.L_x_2) ;  /* 0x0000000000107947 */ /* 0x000ff60003800000 */
.L_x_3:
[----:B------:R-:W-:Y:S01]  /*02e0*/  ULDC UR6, c[0x0][0x580] ;  /* 0x0001600000067ab9 */ /* 0x000fe20000000800 */
[----:B------:R-:W-:Y:S01]  /*02f0*/  IMAD.MOV.U32 R6, RZ, RZ, 0x1 ;  /* 0x00000001ff067424 */ /* 0x000fe200078e00ff */
[----:B------:R-:W-:Y:S02]  /*0300*/  FSETP.NEU.AND P1, PT, RZ, UR6, PT ;  /* 0x00000006ff007c0b */ /* 0x000fe4000bf2d000 */
[----:B------:R-:W-:-:S11]  /*0310*/  CS2R R2, SRZ ;  /* 0x0000000000027805 */ /* 0x000fd6000001ff00 */
.L_x_2:
[----:B------:R-:W-:Y:S02]  /*0320*/  ISETP.NE.U32.AND P4, PT, R2, RZ, PT ;  /* 0x000000ff0200720c */ /* 0x000fe40003f85070 */
[----:B------:R-:W-:Y:S02]  /*0330*/  ISETP.NE.AND.EX P5, PT, RZ, UR5, PT, P2 ;  /* 0x00000005ff007c0c */ /* 0x000fe4000bfa5320 */
[----:B------:R-:W-:Y:S02]  /*0340*/  ISETP.NE.AND.EX P2, PT, R3, RZ, PT, P4 ;  /* 0x000000ff0300720c */ /* 0x000fe40003f45340 */
[----:B------:R-:W-:-:S11]  /*0350*/  PLOP3.LUT P0, PT, PT, PT, PT, 0x8, 0x0 ;  /* 0x000000000000781c */ /* 0x000fd60003f0e170 */
[----:B------:R-:W-:Y:S05]  /*0360*/  @P2 BRA P5, `(.L_x_4) ;  /* 0x0000000000342947 */ /* 0x000fea0002800000 */
[----:B------:R-:W-:-:S04]  /*0370*/  ISETP.NE.U32.AND P0, PT, RZ, UR4, PT ;  /* 0x00000004ff007c0c */ /* 0x000fc8000bf05070 */
[----:B------:R-:W-:-:S13]  /*0380*/  ISETP.NE.AND.EX P0, PT, RZ, UR5, PT, P0 ;  /* 0x00000005ff007c0c */ /* 0x000fda000bf05300 */
[----:B------:R-:W-:Y:S05]  /*0390*/  @!P0 BRA `(.L_x_5) ;  /* 0x0000000000248947 */ /* 0x000fea0003800000 */
[----:B------:R-:W-:Y:S02]  /*03a0*/  PRMT R6, R6, 0x9910, RZ ;  /* 0x0000991006067816 */ /* 0x000fe400000000ff */
[----:B------:R-:W-:Y:S02]  /*03b0*/  ISETP.NE.U32.AND P0, PT, R2, RZ, PT ;  /* 0x000000ff0200720c */ /* 0x000fe40003f05070 */
[----:B------:R-:W-:Y:S02]  /*03c0*/  ISETP.NE.AND P2, PT, R6, RZ, PT ;  /* 0x000000ff0600720c */ /* 0x000fe40003f45270 */
[----:B------:R-:W-:Y:S02]  /*03d0*/  ISETP.NE.AND.EX P0, PT, R3, RZ, PT, P0 ;  /* 0x000000ff0300720c */ /* 0x000fe40003f05300 */
[----:B------:R-:W-:-:S09]  /*03e0*/  SEL R2, RZ, 0xffffffff, P1 ;  /* 0xffffffffff027807 */ /* 0x000fd20000800000 */
[----:B------:R-:W-:-:S04]  /*03f0*/  @!P2 SEL R2, RZ, 0xffffffff, P0 ;  /* 0xffffffffff02a807 */ /* 0x000fc80000000000 */
[----:B------:R-:W-:-:S04]  /*0400*/  LOP3.LUT R2, R2, 0x1, RZ, 0xc0, !PT ;  /* 0x0000000102027812 */ /* 0x000fc800078ec0ff */
[----:B------:R-:W-:Y:S01]  /*0410*/  ISETP.EQ.U32.AND P0, PT, R2, 0x1, PT ;  /* 0x000000010200780c */ /* 0x000fe20003f02070 */
[----:B------:R-:W-:-:S12]  /*0420*/  BRA `(.L_x_4) ;  /* 0x0000000000047947 */ /* 0x000fd80003800000 */
.L_x_5:
[----:B------:R-:W-:-:S13]  /*0430*/  PLOP3.LUT P0, PT, P1, PT, PT, 0x8, 0x0 ;  /* 0x000000000000781c */ /* 0x000fda0000f0e170 */
.L_x_4:
[----:B------:R-:W1:Y:S02]  /*0440*/  SHFL.IDX PT, R2, R7, RZ, 0x1f ;  /* 0x00001fff07027589 */ /* 0x000e6400000e0000 */
[----:B-1----:R-:W-:-:S13]  /*0450*/  ISETP.NE.AND P1, PT, R2, RZ, PT ;  /* 0x000000ff0200720c */ /* 0x002fda0003f25270 */
[----:B------:R-:W-:Y:S05]  /*0460*/  @P1 BRA `(.L_x_6) ;  /* 0x0000000000841947 */ /* 0x000fea0003800000 */
[----:B------:R-:W-:Y:S01]  /*0470*/  ELECT P1, URZ, PT ;  /* 0x00000000003f782f */ /* 0x000fe20003820000 */
[----:B------:R-:W-:-:S12]  /*0480*/  BSSY B0, `(.L_x_6) ;  /* 0x000001f000007945 */ /* 0x000fd80003800000 */
[----:B------:R-:W-:Y:S05]  /*0490*/  @!P1 BRA `(.L_x_7) ;  /* 0x0000000000749947 */ /* 0x000fea0003800000 */
[----:B------:R-:W1:Y:S01]  /*04a0*/  S2UR UR8, SR_CgaCtaId ;  /* 0x00000000000879c3 */ /* 0x000e620000008800 */
[----:B------:R-:W-:Y:S01]  /*04b0*/  UMOV UR4, 0x400 ;  /* 0x0000040000047882 */ /* 0x000fe20000000000 */
[----:B------:R-:W-:Y:S01]  /*04c0*/  UMOV UR5, 0x1 ;  /* 0x0000000100057882 */ /* 0x000fe20000000000 */
[----:B------:R-:W-:Y:S02]  /*04d0*/  UMOV UR6, 0x4 ;  /* 0x0000000400067882 */ /* 0x000fe40000000000 */
[----:B------:R-:W-:-:S04]  /*04e0*/  UIADD3 UR6, -UR6, 0x100000, URZ ;  /* 0x0010000006067890 */ /* 0x000fc8000fffe13f */
[----:B------:R-:W-:Y:S02]  /*04f0*/  USHF.L.U32 UR7, UR6, 0xb, URZ ;  /* 0x0000000b06077899 */ /* 0x000fe4000800063f */
[----:B------:R-:W-:Y:S02]  /*0500*/  USHF.L.U32 UR6, UR6, 0x1, URZ ;  /* 0x0000000106067899 */ /* 0x000fe4000800063f */
[----:B-1----:R-:W-:Y:S02]  /*0510*/  ULEA UR8, UR8, UR4, 0x18 ;  /* 0x0000000408087291 */ /* 0x002fe4000f8ec03f */
[----:B------:R-:W-:-:S04]  /*0520*/  UIADD3 UR4, -UR5, 0x100000, URZ ;  /* 0x0010000005047890 */ /* 0x000fc8000fffe13f */
[----:B------:R-:W-:Y:S02]  /*0530*/  USHF.L.U32 UR5, UR4, 0xb, URZ ;  /* 0x0000000b04057899 */ /* 0x000fe4000800063f */
[----:B------:R-:W-:Y:S01]  /*0540*/  USHF.L.U32 UR4, UR4, 0x1, URZ ;  /* 0x0000000104047899 */ /* 0x000fe2000800063f */
[----:B------:R-:W1:Y:S11]  /*0550*/  FENCE.VIEW.ASYNC.S ;  /* 0x00000000000073c6 */ /* 0x000e760000000000 */
[----:B-1----:R1:W2:Y:S01]  /*0560*/  SYNCS.EXCH.64 URZ, [UR8], UR4 ;  /* 0x00000004083f75b2 */ /* 0x0022a20008000100 */
[----:B------:R1:W3:Y:S01]  /*0570*/  SYNCS.EXCH.64 URZ, [UR8+0x40], UR6 ;  /* 0x00004006083f75b2 */ /* 0x0002e20008000100 */
[----:B------:R1:W4:Y:S01]  /*0580*/  SYNCS.EXCH.64 URZ, [UR8+0x8], UR4 ;  /* 0x00000804083f75b2 */ /* 0x0003220008000100 */
[----:B------:R1:W1:Y:S01]  /*0590*/  SYNCS.EXCH.64 URZ, [UR8+0x48], UR6 ;  /* 0x00004806083f75b2 */ /* 0x0002620008000100 */
        /* <DEDUP_REMOVED lines=12> */
[----:B------:R-:W-:Y:S01]  /*0660*/  NOP ;  /* 0x0000000000007918 */ /* 0x000fe20000000000 */
.L_x_7:
[----:B-1----:R-:W-:Y:S05]  /*0670*/  BSYNC B0 ;  /* 0x0000000000007941 */ /* 0x002fea0003800000 */
.L_x_6:
[----:B------:R-:W1:Y:S01]  /*0680*/  S2UR UR9, SR_CTAID.X ;  /* 0x00000000000979c3 */ /* 0x000e620000002500 */
[----:B------:R-:W5:Y:S01]  /*0690*/  S2R R6, SR_CTAID.Y ;  /* 0x0000000000067919 */ /* 0x000f620000002600 */
[----:B------:R-:W-:Y:S01]  /*06a0*/  ULDC UR4, c[0x0][0x150] ;  /* 0x0000540000047ab9 */ /* 0x000fe20000000800 */
[----:B------:R-:W-:Y:S01]  /*06b0*/  NOP ;  /* 0x0000000000007918 */ /* 0x000fe20000000000 */
[----:B------:R-:W2:Y:S04]  /*06c0*/  SHFL.IDX PT, R9, R7, RZ, 0x1f ;  /* 0x00001fff07097589 */ /* 0x000ea800000e0000 */
[----:B------:R-:W3:Y:S01]  /*06d0*/  LDC R11, c[0x0][0x144] ;  /* 0x00005100ff0b7b82 */ /* 0x000ee20000000800 */
[----:B-1----:R-:W-:-:S05]  /*06e0*/  I2FP.F32.U32 R3, UR9 ;  /* 0x0000000900037c45 */ /* 0x002fca0008201000 */
[----:B------:R-:W-:Y:S01]  /*06f0*/  FMUL R10, R3, UR4 ;  /* 0x00000004030a7c20 */ /* 0x000fe20008400000 */
[----:B--2---:R-:W-:Y:S01]  /*0700*/  ISETP.NE.AND P1, PT, R9, RZ, PT ;  /* 0x000000ff0900720c */ /* 0x004fe20003f25270 */
[----:B------:R-:W-:Y:S01]  /*0710*/  ULDC UR4, c[0x0][0x154] ;  /* 0x0000550000047ab9 */ /* 0x000fe20000000800 */
[----:B------:R-:W-:Y:S02]  /*0720*/  SHF.R.S32.HI R3, RZ, 0x1f, R18 ;  /* 0x0000001fff037819 */ /* 0x000fe40000011412 */
[----:B-----5:R-:W-:Y:S01]  /*0730*/  I2FP.F32.U32 R12, R6 ;  /* 0x00000006000c7245 */ /* 0x020fe20000201000 */
[----:B------:R-:W1:Y:S01]  /*0740*/  F2I.U32.TRUNC.NTZ R10, R10 ;  /* 0x0000000a000a7305 */ /* 0x000e62000020f000 */
[----:B------:R-:W-:-:S03]  /*0750*/  LEA.HI R9, R3, R18, RZ, 0x7 ;  /* 0x0000001203097211 */ /* 0x000fc600078f38ff */
[----:B------:R-:W-:Y:S01]  /*0760*/  FMUL R15, R12, UR4 ;  /* 0x000000040c0f7c20 */ /* 0x000fe20008400000 */
[----:B------:R-:W-:Y:S01]  /*0770*/  LOP3.LUT R9, R9, 0xffffff80, RZ, 0xc0, !PT ;  /* 0xffffff8009097812 */ /* 0x000fe200078ec0ff */
[----:B-1----:R-:W-:-:S04]  /*0780*/  IMAD.MOV R14, RZ, RZ, -R10 ;  /* 0x000000ffff0e7224 */ /* 0x002fc800078e0a0a */
[----:B---3--:R-:W-:Y:S01]  /*0790*/  IMAD R3, R11, R14, UR9 ;  /* 0x000000090b037e24 */ /* 0x008fe2000f8e020e */
[----:B------:R-:W-:Y:S06]  /*07a0*/  @P1 BRA `(.L_x_8) ;  /* 0x0000000000501947 */ /* 0x000fec0003800000 */
[----:B------:R-:W1:Y:S01]  /*07b0*/  S2UR UR5, SR_CgaCtaId ;  /* 0x00000000000579c3 */ /* 0x000e620000008800 */
[----:B------:R-:W-:Y:S01]  /*07c0*/  UMOV UR4, 0x400 ;  /* 0x0000040000047882 */ /* 0x000fe20000000000 */
[----:B------:R-:W-:Y:S01]  /*07d0*/  UMOV UR6, 0x20 ;  /* 0x0000002000067882 */ /* 0x000fe20000000000 */
[----:B------:R-:W-:Y:S01]  /*07e0*/  UMOV UR7, 0x100 ;  /* 0x0000010000077882 */ /* 0x000fe20000000000 */
[----:B------:R-:W-:Y:S01]  /*07f0*/  ELECT P1, URZ, PT ;  /* 0x00000000003f782f */ /* 0x000fe20003820000 */
[----:B-1----:R-:W-:Y:S02]  /*0800*/  ULEA UR8, UR5, UR4, 0x18 ;  /* 0x0000000405087291 */ /* 0x002fe4000f8ec03f */
[----:B------:R-:W-:-:S04]  /*0810*/  UIADD3 UR4, -UR6, 0x100000, URZ ;  /* 0x0010000006047890 */ /* 0x000fc8000fffe13f */
[----:B------:R-:W-:Y:S02]  /*0820*/  USHF.L.U32 UR5, UR4, 0xb, URZ ;  /* 0x0000000b04057899 */ /* 0x000fe4000800063f */
[----:B------:R-:W-:Y:S02]  /*0830*/  USHF.L.U32 UR4, UR4, 0x1, URZ ;  /* 0x0000000104047899 */ /* 0x000fe4000800063f */
[----:B------:R-:W-:-:S04]  /*0840*/  UIADD3 UR6, -UR7, 0x100000, URZ ;  /* 0x0010000007067890 */ /* 0x000fc8000fffe13f */
[----:B------:R-:W-:Y:S02]  /*0850*/  USHF.L.U32 UR7, UR6, 0xb, URZ ;  /* 0x0000000b06077899 */ /* 0x000fe4000800063f */
[----:B------:R-:W-:Y:S01]  /*0860*/  USHF.L.U32 UR6, UR6, 0x1, URZ ;  /* 0x0000000106067899 */ /* 0x000fe2000800063f */
[----:B------:R-:W1:Y:S03]  /*0870*/  FENCE.VIEW.ASYNC.S ;  /* 0x00000000000073c6 */ /* 0x000e660000000000 */
[----:B-1----:R1:W2:Y:S08]  /*0880*/  SYNCS.EXCH.64 URZ, [UR8+0x80], UR4 ;  /* 0x00008004083f75b2 */ /* 0x0022b00008000100 */
[----:B------:R1:W3:Y:S01]  /*0890*/  SYNCS.EXCH.64 URZ, [UR8+0x98], UR6 ;  /* 0x00009806083f75b2 */ /* 0x0002e20008000100 */
[----:B------:R1:W1:Y:S01]  /*08a0*/  SYNCS.EXCH.64 URZ, [UR8+0x88], UR4 ;  /* 0x00008804083f75b2 */ /* 0x0002620008000100 */
[----:B------:R1:W1:Y:S01]  /*08b0*/  SYNCS.EXCH.64 URZ, [UR8+0xa0], UR6 ;  /* 0x0000a006083f75b2 */ /* 0x0002620008000100 */
[----:B------:R1:W1:Y:S01]  /*08c0*/  SYNCS.EXCH.64 URZ, [UR8+0x90], UR4 ;  /* 0x00009004083f75b2 */ /* 0x0002620008000100 */
[----:B------:R1:W1:Y:S01]  /*08d0*/  SYNCS.EXCH.64 URZ, [UR8+0xa8], UR6 ;  /* 0x0000a806083f75b2 */ /* 0x0002620008000100 */
[----:B------:R-:W-:Y:S01]  /*08e0*/  NOP ;  /* 0x0000000000007918 */ /* 0x000fe20000000000 */
.L_x_8:
[----:B------:R-:W-:Y:S01]  /*08f0*/  IMAD.IADD R10, R18, 0x1, -R9 ;  /* 0x00000001120a7824 */ /* 0x000fe200078e0a09 */
[----:B------:R-:W5:Y:S01]  /*0900*/  SHFL.IDX PT, R14, R7, RZ, 0x1f ;  /* 0x00001fff070e7589 */ /* 0x000f6200000e0000 */
[----:B------:R-:W-:Y:S02]  /*0910*/  SHF.R.S32.HI R13, RZ, 0x1f, R2 ;  /* 0x0000001fff0d7819 */ /* 0x000fe40000011402 */
[----:B------:R-:W-:Y:S01]  /*0920*/  ELECT P1, URZ, PT ;  /* 0x00000000003f782f */ /* 0x000fe20003820000 */
[----:B------:R-:W4:Y:S01]  /*0930*/  F2I.U32.TRUNC.NTZ R15, R15 ;  /* 0x0000000f000f7305 */ /* 0x000f22000020f000 */
[----:B------:R-:W-:Y:S01]  /*0940*/  SHF.R.S32.HI R9, RZ, 0x1f, R10 ;  /* 0x0000001fff097819 */ /* 0x000fe2000001140a */
[----:B-1----:R-:W-:Y:S01]  /*0950*/  UMOV UR4, 0x20 ;  /* 0x0000002000047882 */ /* 0x002fe20000000000 */
[----:B------:R-:W-:Y:S01]  /*0960*/  LEA.HI R13, R13, R2, RZ, 0x2 ;  /* 0x000000020d0d7211 */ /* 0x000fe200078f10ff */
[----:B------:R-:W-:Y:S01]  /*0970*/  IMAD.MOV.U32 R57, RZ, RZ, 0x1 ;  /* 0x00000001ff397424 */ /* 0x000fe200078e00ff */
[----:B------:R-:W-:Y:S01]  /*0980*/  LEA.HI R9, R9, R10, RZ, 0x3 ;  /* 0x0000000a09097211 */ /* 0x000fe200078f18ff */
[----:B------:R-:W-:Y:S01]  /*0990*/  NOP ;  /* 0x0000000000007918 */ /* 0x000fe20000000000 */
[----:B------:R-:W-:-:S02]  /*09a0*/  LOP3.LUT R13, R13, 0x3ffffffc, RZ, 0xc0, !PT ;  /* 0x3ffffffc0d0d7812 */ /* 0x000fc400078ec0ff */
[--C-:B------:R-:W-:Y:S02]  /*09b0*/  SHF.R.S32.HI R11, RZ, 0x3, R9.reuse ;  /* 0x00000003ff0b7819 */ /* 0x100fe40000011409 */
[----:B------:R-:W-:Y:S01]  /*09c0*/  SHF.R.S32.HI R12, RZ, 0x1f, R9 ;  /* 0x0000001fff0c7819 */ /* 0x000fe20000011409 */
[----:B------:R-:W-:Y:S01]  /*09d0*/  IMAD.IADD R13, R2, 0x1, -R13 ;  /* 0x00000001020d7824 */ /* 0x000fe200078e0a0d */
[----:B------:R-:W1:Y:S01]  /*09e0*/  LDC R9, c[0x0][0x148] ;  /* 0x00005200ff097b82 */ /* 0x000e620000000800 */
[----:B------:R-:W-:Y:S01]  /*09f0*/  ISETP.NE.AND P4, PT, R0, RZ, PT ;  /* 0x000000ff0000720c */ /* 0x000fe20003f85270 */
[----:B----4-:R-:W-:Y:S01]  /*0a00*/  IMAD.MOV R24, RZ, RZ, -R15 ;  /* 0x000000ffff187224 */ /* 0x010fe200078e0a0f */
[----:B------:R-:W-:Y:S02]  /*0a10*/  LEA.HI R12, R12, R11, RZ, 0x2 ;  /* 0x0000000b0c0c7211 */ /* 0x000fe400078f10ff */
[----:B------:R-:W-:Y:S02]  /*0a20*/  ISETP.EQ.OR P2, PT, R0, 0x3, !P4 ;  /* 0x000000030000780c */ /* 0x000fe40006742670 */
[----:B------:R-:W-:-:S02]  /*0a30*/  LOP3.LUT R12, R12, 0xfffffffc, RZ, 0xc0, !PT ;  /* 0xfffffffc0c0c7812 */ /* 0x000fc400078ec0ff */
[----:B-----5:R-:W-:Y:S02]  /*0a40*/  ISETP.NE.OR P1, PT, R14, RZ, !P1 ;  /* 0x000000ff0e00720c */ /* 0x020fe40004f25670 */
[----:B------:R-:W-:Y:S01]  /*0a50*/  ISETP.EQ.AND P2, PT, R8, RZ, P2 ;  /* 0x000000ff0800720c */ /* 0x000fe20001742270 */
[----:B------:R-:W-:-:S03]  /*0a60*/  IMAD.IADD R12, R11, 0x1, -R12 ;  /* 0x000000010b0c7824 */ /* 0x000fc600078e0a0c */
[----:B------:R-:W-:Y:S01]  /*0a70*/  SEL R22, RZ, 0x1, !P2 ;  /* 0x00000001ff167807 */ /* 0x000fe20005000000 */
[----:B------:R-:W-:-:S05]  /*0a80*/  IMAD R12, R13, 0x4, R12 ;  /* 0x000000040d0c7824 */ /* 0x000fca00078e020c */
[----:B------:R-:W-:Y:S01]  /*0a90*/  LEA.HI R2, R12, R12, RZ, 0x1 ;  /* 0x0000000c0c027211 */ /* 0x000fe200078f08ff */
[----:B------:R-:W-:Y:S01]  /*0aa0*/  VOTEU.ALL UP0, P1 ;  /* 0x00000000003f7886 */ /* 0x000fe20000800000 */
[----:B------:R-:W-:Y:S02]  /*0ab0*/  VOTEU.ALL UP1, P1 ;  /* 0x00000000003f7886 */ /* 0x000fe40000820000 */
[----:B------:R-:W-:Y:S02]  /*0ac0*/  LOP3.LUT R11, R2, 0xfffffffe, RZ, 0xc0, !PT ;  /* 0xfffffffe020b7812 */ /* 0x000fe400078ec0ff */
[----:B------:R-:W4:Y:S01]  /*0ad0*/  @!UP0 S2UR UR7, SR_CgaCtaId ;  /* 0x00000000000789c3 */ /* 0x000f220000008800 */
[----:B------:R-:W-:Y:S01]  /*0ae0*/  @!UP0 UMOV UR6, 0x400 ;  /* 0x0000040000068882 */ /* 0x000fe20000000000 */
[----:B------:R-:W-:-:S04]  /*0af0*/  @!UP0 UIADD3 UR4, -UR4, 0x100000, URZ ;  /* 0x0010000004048890 */ /* 0x000fc8000fffe13f */
[----:B------:R-:W-:Y:S02]  /*0b00*/  @!UP0 USHF.L.U32 UR5, UR4, 0xb, URZ ;  /* 0x0000000b04058899 */ /* 0x000fe4000800063f */
[----:B------:R-:W-:Y:S01]  /*0b10*/  @!UP0 USHF.L.U32 UR4, UR4, 0x1, URZ ;  /* 0x0000000104048899 */ /* 0x000fe2000800063f */
[C---:B------:R-:W-:Y:S02]  /*0b20*/  IMAD.IADD R2, R12.reuse, 0x1, -R11 ;  /* 0x000000010c027824 */ /* 0x040fe400078e0a0b */
[----:B------:R-:W-:-:S03]  /*0b30*/  IMAD.SHL.U32 R11, R12, 0x4, RZ ;  /* 0x000000040c0b7824 */ /* 0x000fc600078e00ff */
[----:B------:R-:W-:Y:S02]  /*0b40*/  ISETP.NE.AND P5, PT, R2, R3, PT ;  /* 0x000000030200720c */ /* 0x000fe40003fa5270 */
[----:B------:R-:W-:Y:S01]  /*0b50*/  LOP3.LUT R56, R12, 0xc, R11, 0x78, !PT ;  /* 0x0000000c0c387812 */ /* 0x000fe200078e780b */
[----:B-1----:R-:W-:Y:S01]  /*0b60*/  IMAD R11, R9, R24, R6 ;  /* 0x00000018090b7224 */ /* 0x002fe200078e0206 */
[----:B------:R-:W1:Y:S09]  /*0b70*/  LDC R12, c[0x0][0x140] ;  /* 0x00005000ff0c7b82 */ /* 0x000e720000000800 */
[----:B------:R-:W-:Y:S01]  /*0b80*/  @P5 LEA.HI R2, R56, R56, RZ, 0x1 ;  /* 0x0000003838025211 */ /* 0x000fe200078f08ff */
[----:B----4-:R-:W-:-:S03]  /*0b90*/  @!UP0 ULEA UR6, UR7, UR6, 0x18 ;  /* 0x0000000607068291 */ /* 0x010fc6000f8ec03f */
[----:B------:R-:W-:Y:S01]  /*0ba0*/  @P5 SHF.R.S32.HI R2, RZ, 0x1, R2 ;  /* 0x00000001ff025819 */ /* 0x000fe20000011402 */
[----:B------:R-:W-:Y:S01]  /*0bb0*/  VOTEU.ALL UP0, P1 ;  /* 0x00000000003f7886 */ /* 0x000fe20000800000 */
[----:B------:R-:W-:Y:S02]  /*0bc0*/  LOP3.LUT P1, RZ, R10, 0x7, RZ, 0xc0, !PT ;  /* 0x000000070aff7812 */ /* 0x000fe4000782c0ff */
[----:B------:R-:W-:Y:S02]  /*0bd0*/  @P5 ISETP.NE.AND P6, PT, R2, R11, PT ;  /* 0x0000000b0200520c */ /* 0x000fe40003fc5270 */
[----:B------:R-:W-:Y:S02]  /*0be0*/  ISETP.LT.U32.AND P1, PT, R56, 0x2, !P1 ;  /* 0x000000023800780c */ /* 0x000fe40004f21070 */
[----:B------:R-:W-:Y:S02]  /*0bf0*/  @P5 SEL R57, RZ, 0x1, P6 ;  /* 0x00000001ff395807 */ /* 0x000fe40003000000 */
[C---:B------:R-:W-:Y:S01]  /*0c00*/  ISETP.NE.AND P5, PT, R8.reuse, RZ, PT ;  /* 0x000000ff0800720c */ /* 0x040fe20003fa5270 */
[----:B------:R-:W-:Y:S01]  /*0c10*/  VIADD R8, R8, 0xffffffff ;  /* 0xffffffff08087836 */ /* 0x000fe20000000000 */
[----:B-1----:R-:W-:Y:S01]  /*0c20*/  ISETP.EQ.U32.AND P2, PT, R12, 0x1, PT ;  /* 0x000000010c00780c */ /* 0x002fe20003f42070 */
[----:B------:R-:W1:Y:S02]  /*0c30*/  FENCE.VIEW.ASYNC.S ;  /* 0x00000000000073c6 */ /* 0x000e640000000000 */
[----:B-1----:R1:W4:Y:S01]  /*0c40*/  @!UP0 SYNCS.EXCH.64 URZ, [UR6+0xb0], UR4 ;  /* 0x0000b004063f85b2 */ /* 0x0023220008000100 */
[----:B------:R-:W-:-:S02]  /*0c50*/  ISETP.EQ.AND P6, PT, R0, 0x2, !P5 ;  /* 0x000000020000780c */ /* 0x000fc40006fc2270 */
[----:B------:R-:W-:Y:S02]  /*0c60*/  SEL R2, RZ, 0x1, !P1 ;  /* 0x00000001ff027807 */ /* 0x000fe40004800000 */
[----:B------:R-:W-:Y:S02]  /*0c70*/  ISETP.GE.U32.AND P1, PT, R8, 0x2, PT ;  /* 0x000000020800780c */ /* 0x000fe40003f26070 */
[----:B------:R-:W-:Y:S02]  /*0c80*/  SEL R19, RZ, 0x1, !P6 ;  /* 0x00000001ff137807 */ /* 0x000fe40007000000 */
[----:B------:R-:W-:Y:S02]  /*0c90*/  LOP3.LUT R57, R57, R2, RZ, 0xc0, !PT ;  /* 0x0000000239397212 */ /* 0x000fe400078ec0ff */
[----:B------:R-:W-:Y:S02]  /*0ca0*/  SEL R19, R19, 0x2, P1 ;  /* 0x0000000213137807 */ /* 0x000fe40000800000 */
[----:B------:R-:W-:Y:S01]  /*0cb0*/  SEL R22, R22, 0x2, P1 ;  /* 0x0000000216167807 */ /* 0x000fe20000800000 */
[----:B------:R1:W1:Y:S01]  /*0cc0*/  @!UP1 SYNCS.EXCH.64 URZ, [UR6+0xb8], UR4 ;  /* 0x0000b804063f95b2 */ /* 0x0002620008000100 */
[----:B------:R-:W-:Y:S01]  /*0cd0*/  NOP ;  /* 0x0000000000007918 */ /* 0x000fe20000000000 */
[----:B------:R-:W-:Y:S05]  /*0ce0*/  @!P2 BRA `(.L_x_9) ;  /* 0x000000000008a947 */ /* 0x000fea0003800000 */
[----:B-1234-:R-:W-:Y:S01]  /*0cf0*/  UCGABAR_ARV ;  /* 0x00000000000079c7 */ /* 0x01efe20008000000 */
[----:B------:R-:W-:Y:S05]  /*0d00*/  BRA `(.L_x_10) ;  /* 0x0000000000047947 */ /* 0x000fea0003800000 */
.L_x_9:
[----:B-1234-:R-:W-:Y:S01]  /*0d10*/  NOP ;  /* 0x0000000000007918 */ /* 0x01efe20000000000 */
.L_x_10:
[----:B------:R-:W1:Y:S01]  /*0d20*/  LDC R2, c[0x0][0x904] ;  /* 0x00024100ff027b82 */ /* 0x000e620000000800 */
[----:B------:R-:W-:Y:S02]  /*0d30*/  IMAD.U32 R10, RZ, RZ, UR9 ;  /* 0x00000009ff0a7e24 */ /* 0x000fe4000f8e00ff */
[----:B------:R-:W-:Y:S01]  /*0d40*/  IMAD.MOV.U32 R11, RZ, RZ, RZ ;  /* 0x000000ffff0b7224 */ /* 0x000fe200078e00ff */
[----:B-1----:R-:W-:-:S04]  /*0d50*/  ISETP.NE.AND P1, PT, R2, 0x1, PT ;  /* 0x000000010200780c */ /* 0x002fc80003f25270 */
[----:B------:R-:W-:-:S09]  /*0d60*/  P2R R7, PR, RZ, 0x2 ;  /* 0x00000002ff077803 */ /* 0x000fd20000000000 */
[----:B------:R-:W1:Y:S01]  /*0d70*/  @P1 LDC R17, c[0x0][0x10] ;  /* 0x00000400ff111b82 */ /* 0x000e620000000800 */
[----:B------:R-:W-:Y:S02]  /*0d80*/  @P1 IMAD.MOV.U32 R7, RZ, RZ, RZ ;  /* 0x000000ffff071224 */ /* 0x000fe400078e00ff */
[----:B------:R-:W-:-:S05]  /*0d90*/  @P1 IMAD.MOV.U32 R15, RZ, RZ, RZ ;  /* 0x000000ffff0f1224 */ /* 0x000fca00078e00ff */
[----:B------:R-:W2:Y:S01]  /*0da0*/  @!P1 LDC R13, c[0x0][0xc] ;  /* 0x00000300ff0d9b82 */ /* 0x000ea20000000800 */
[----:B------:R-:W-:Y:S01]  /*0db0*/  ULDC UR4, c[0x0][0xc] ;  /* 0x0000030000047ab9 */ /* 0x000fe20000000800 */
[----:B------:R-:W-:Y:S01]  /*0dc0*/  ULDC UR5, c[0x0][0x10] ;  /* 0x0000040000057ab9 */ /* 0x000fe20000000800 */
[----:B------:R-:W-:Y:S01]  /*0dd0*/  ULDC UR6, c[0x0][0x14] ;  /* 0x0000050000067ab9 */ /* 0x000fe20000000800 */
[----:B------:R-:W-:-:S04]  /*0de0*/  UIMAD.WIDE.U32 UR4, UR4, UR5, URZ ;  /* 0x00000005040472a5 */ /* 0x000fc8000f8e003f */
[----:B------:R-:W-:Y:S02]  /*0df0*/  UIMAD.WIDE.U32 UR36, UR4, UR6, URZ ;  /* 0x00000006042472a5 */ /* 0x000fe4000f8e003f */
[----:B------:R-:W-:-:S04]  /*0e00*/  UIMAD UR42, UR5, UR6, URZ ;  /* 0x00000006052a72a4 */ /* 0x000fc8000f8e023f */
[----:B------:R-:W-:Y:S01]  /*0e10*/  UIADD3 UR42, UR37, UR42, URZ ;  /* 0x0000002a252a7290 */ /* 0x000fe2000fffe03f */
[----:B-1----:R-:W-:-:S04]  /*0e20*/  @P1 IMAD.WIDE.U32 R16, R17, UR9, R6 ;  /* 0x0000000911101c25 */ /* 0x002fc8000f8e0006 */
[----:B------:R-:W-:Y:S02]  /*0e30*/  @P1 IMAD.IADD R17, R17, 0x1, R15 ;  /* 0x0000000111111824 */ /* 0x000fe400078e020f */
[----:B--2---:R-:W-:-:S04]  /*0e40*/  @!P1 IMAD.WIDE.U32 R10, R6, R13, R10 ;  /* 0x0000000d060a9225 */ /* 0x004fc800078e000a */
[----:B------:R-:W-:Y:S02]  /*0e50*/  @!P1 IMAD.MOV.U32 R16, RZ, RZ, R10 ;  /* 0x000000ffff109224 */ /* 0x000fe400078e000a */
[----:B------:R-:W-:Y:S01]  /*0e60*/  @!P1 IMAD.MOV.U32 R17, RZ, RZ, R11 ;  /* 0x000000ffff119224 */ /* 0x000fe200078e000b */
[----:B------:R-:W-:Y:S06]  /*0e70*/  @!P2 BRA `(.L_x_11) ;  /* 0x00000000000ca947 */ /* 0x000fec0003800000 */
[----:B------:R-:W-:Y:S01]  /*0e80*/  UCGABAR_WAIT ;  /* 0x0000000000007dc7 */ /* 0x000fe20008000000 */
[----:B------:R-:W-:Y:S01]  /*0e90*/  CCTL.IVALL ;  /* 0x00000000ff00798f */ /* 0x000fe20002000000 */
[----:B------:R-:W-:Y:S05]  /*0ea0*/  BRA `(.L_x_12) ;  /* 0x0000000000047947 */ /* 0x000fea0003800000 */
.L_x_11:
[----:B------:R-:W-:Y:S06]  /*0eb0*/  BAR.SYNC.DEFER_BLOCKING 0x0 ;  /* 0x0000000000007b1d */ /* 0x000fec0000010000 */
.L_x_12:
[----:B------:R-:W1:Y:S01]  /*0ec0*/  S2UR UR41, SR_CgaCtaId ;  /* 0x00000000002979c3 */ /* 0x000e620000008800 */
[----:B------:R-:W-:Y:S04]  /*0ed0*/  BSSY B6, `(.L_x_13) ;  /* 0x000090a000067945 */ /* 0x000fe80003800000 */
[----:B------:R-:W-:Y:S05]  /*0ee0*/  @!P5 BRA `(.L_x_14) ;  /* 0x0000006400fcd947 */ /* 0x000fea0003800000 */
[----:B------:R-:W-:-:S13]  /*0ef0*/  ISETP.GT.U32.AND P0, PT, R8, 0x1, PT ;  /* 0x000000010800780c */ /* 0x000fda0003f04070 */
[----:B------:R-:W-:Y:S05]  /*0f00*/  @P0 BRA `(.L_x_15) ;  /* 0x0000009000180947 */ /* 0x000fea0003800000 */
[----:B------:R-:W-:Y:S01]  /*0f10*/  ULDC.64 UR4, c[0x0][0x8f8] ;  /* 0x00023e0000047ab9 */ /* 0x000fe20000000a00 */
[----:B------:R-:W-:Y:S01]  /*0f20*/  UMOV UR47, 0xffffffff ;  /* 0xffffffff002f7882 */ /* 0x000fe20000000000 */
[----:B------:R-:W-:Y:S01]  /*0f30*/  ISETP.GE.U32.AND P0, PT, R16, UR4, PT ;  /* 0x0000000410007c0c */ /* 0x000fe2000bf06070 */
[----:B------:R-:W-:Y:S01]  /*0f40*/  IMAD.MOV.U32 R23, RZ, RZ, -0x1 ;  /* 0xffffffffff177424 */ /* 0x000fe200078e00ff */
[----:B------:R-:W-:Y:S01]  /*0f50*/  PRMT R58, RZ, 0x7610, R58 ;  /* 0x00007610ff3a7816 */ /* 0x000fe2000000003a */
[----:B------:R-:W-:Y:S01]  /*0f60*/  IMAD.MOV.U32 R64, RZ, RZ, -0x1 ;  /* 0xffffffffff407424 */ /* 0x000fe200078e00ff */
[----:B------:R-:W-:Y:S02]  /*0f70*/  ISETP.GE.U32.AND.EX P0, PT, R17, UR5, PT, P0 ;  /* 0x0000000511007c0c */ /* 0x000fe4000bf06100 */
[----:B------:R-:W-:-:S11]  /*0f80*/  PRMT R0, RZ, 0x7610, R0 ;  /* 0x00007610ff007816 */ /* 0x000fd60000000000 */
[----:B------:R-:W-:Y:S05]  /*0f90*/  @P0 BRA `(.L_x_16) ;  /* 0x00000004002c0947 */ /* 0x000fea0003800000 */
[----:B------:R-:W2:Y:S01]  /*0fa0*/  LDC.64 R20, c[0x0][0x8d0] ;  /* 0x00023400ff147b82 */ /* 0x000ea20000000a00 */
[----:B------:R-:W-:Y:S02]  /*0fb0*/  IMAD.MOV.U32 R4, RZ, RZ, R16 ;  /* 0x000000ffff047224 */ /* 0x000fe400078e0010 */
[----:B------:R-:W-:-:S05]  /*0fc0*/  IMAD.MOV.U32 R5, RZ, RZ, R17 ;  /* 0x000000ffff057224 */ /* 0x000fca00078e0011 */
[----:B------:R-:W3:Y:S08]  /*0fd0*/  LDC R0, c[0x0][0x8d8] ;  /* 0x00023600ff007b82 */ /* 0x000ef00000000800 */
[----:B------:R-:W4:Y:S01]  /*0fe0*/  LDC.64 R26, c[0x0][0x8c8] ;  /* 0x00023200ff1a7b82 */ /* 0x000f220000000a00 */
[----:B--2---:R-:W-:-:S04]  /*0ff0*/  ISETP.NE.U32.AND P0, PT, R20, RZ, PT ;  /* 0x000000ff1400720c */ /* 0x004fc80003f05070 */
[----:B------:R-:W-:-:S13]  /*1000*/  ISETP.NE.AND.EX P0, PT, R21, RZ, PT, P0 ;  /* 0x000000ff1500720c */ /* 0x000fda0003f05300 */
[----:B---34-:R-:W-:Y:S05]  /*1010*/  @!P0 BRA `(.L_x_17) ;  /* 0x0000000000288947 */ /* 0x018fea0003800000 */
[----:B------:R-:W2:Y:S02]  /*1020*/  LDC R13, c[0x0][0x8dc] ;  /* 0x00023700ff0d7b82 */ /* 0x000ea40000000800 */
[----:B--2---:R-:W-:-:S05]  /*1030*/  IADD3 R13, P0, R16, R13, RZ ;  /* 0x0000000d100d7210 */ /* 0x004fca0007f1e0ff */
[----:B------:R-:W-:-:S04]  /*1040*/  IMAD.X R15, RZ, RZ, R17, P0 ;  /* 0x000000ffff0f7224 */ /* 0x000fc800000e0611 */
[----:B------:R-:W-:-:S04]  /*1050*/  IMAD.WIDE.U32 R4, R15, R20, RZ ;  /* 0x000000140f047225 */ /* 0x000fc800078e00ff */
[----:B------:R-:W-:-:S04]  /*1060*/  IMAD.WIDE.U32 R10, P0, R13, R21, R4 ;  /* 0x000000150d0a7225 */ /* 0x000fc80007800004 */
[----:B------:R-:W-:-:S04]  /*1070*/  IMAD.WIDE.U32 R4, R13, R20, RZ ;  /* 0x000000140d047225 */ /* 0x000fc800078e00ff */
[----:B------:R-:W-:Y:S01]  /*1080*/  IMAD.X R13, RZ, RZ, RZ, P0 ;  /* 0x000000ffff0d7224 */ /* 0x000fe200000e06ff */
[----:B------:R-:W-:Y:S01]  /*1090*/  IADD3 RZ, P0, R5, R10, RZ ;  /* 0x0000000a05ff7210 */ /* 0x000fe20007f1e0ff */
[----:B------:R-:W-:-:S04]  /*10a0*/  IMAD.MOV.U32 R12, RZ, RZ, R11 ;  /* 0x000000ffff0c7224 */ /* 0x000fc800078e000b */
[----:B------:R-:W-:-:S08]  /*10b0*/  IMAD.WIDE.U32.X R4, R15, R21, R12, P0 ;  /* 0x000000150f047225 */ /* 0x000fd000000e040c */
.L_x_17:
[----:B------:R-:W2:Y:S01]  /*10c0*/  LDC.64 R28, c[0x0][0x8e8] ;  /* 0x00023a00ff1c7b82 */ /* 0x000ea20000000a00 */
[-CC-:B------:R-:W-:Y:S01]  /*10d0*/  SHF.R.U64 R25, R4, R0.reuse, R5.reuse ;  /* 0x0000000004197219 */ /* 0x180fe20000001205 */
[----:B------:R-:W-:Y:S01]  /*10e0*/  IMAD.MOV.U32 R30, RZ, RZ, 0x1 ;  /* 0x00000001ff1e7424 */ /* 0x000fe200078e00ff */
[----:B------:R-:W-:Y:S02]  /*10f0*/  SHF.R.U32.HI R0, RZ, R0, R5 ;  /* 0x00000000ff007219 */ /* 0x000fe40000011605 */
[----:B------:R-:W-:-:S03]  /*1100*/  IADD3 R7, P0, RZ, -R25, RZ ;  /* 0x80000019ff077210 */ /* 0x000fc60007f1e0ff */
[----:B------:R-:W3:Y:S02]  /*1110*/  LDC R8, c[0x0][0x8c0] ;  /* 0x00023000ff087b82 */ /* 0x000ee40000000800 */
[----:B------:R-:W-:-:S04]  /*1120*/  IMAD.X R5, RZ, RZ, ~R0, P0 ;  /* 0x000000ffff057224 */ /* 0x000fc800000e0e00 */
[-C--:B------:R-:W-:Y:S02]  /*1130*/  IMAD R0, R5, R26.reuse, RZ ;  /* 0x0000001a05007224 */ /* 0x080fe400078e02ff */
[----:B------:R-:W4:Y:S01]  /*1140*/  LDC R11, c[0x0][0x8b0] ;  /* 0x00022c00ff0b7b82 */ /* 0x000f220000000800 */
[----:B------:R-:W-:-:S04]  /*1150*/  IMAD.WIDE.U32 R4, R7, R26, R16 ;  /* 0x0000001a07047225 */ /* 0x000fc800078e0010 */
[----:B------:R-:W-:Y:S02]  /*1160*/  IMAD R7, R7, R27, R0 ;  /* 0x0000001b07077224 */ /* 0x000fe400078e0200 */
[----:B------:R-:W-:Y:S01]  /*1170*/  IMAD.MOV.U32 R0, RZ, RZ, -0x1 ;  /* 0xffffffffff007424 */ /* 0x000fe200078e00ff */
[----:B------:R-:W5:Y:S01]  /*1180*/  LDC R21, c[0x0][0x900] ;  /* 0x00024000ff157b82 */ /* 0x000f620000000800 */
[----:B------:R-:W-:Y:S01]  /*1190*/  IMAD.IADD R5, R5, 0x1, R7 ;  /* 0x0000000105057824 */ /* 0x000fe200078e0207 */
[----:B--2---:R-:W-:Y:S01]  /*11a0*/  ISETP.NE.U32.AND P0, PT, R28, RZ, PT ;  /* 0x000000ff1c00720c */ /* 0x004fe20003f05070 */
[----:B------:R-:W-:-:S03]  /*11b0*/  IMAD R26, R9, R24, R6 ;  /* 0x00000018091a7224 */ /* 0x000fc600078e0206 */
[----:B------:R-:W-:Y:S02]  /*11c0*/  ISETP.NE.AND.EX P0, PT, R29, RZ, PT, P0 ;  /* 0x000000ff1d00720c */ /* 0x000fe40003f05300 */
[----:B------:R-:W2:Y:S01]  /*11d0*/  LDC R15, c[0x0][0x8a8] ;  /* 0x00022a00ff0f7b82 */ /* 0x000ea20000000800 */
[-CC-:B---3--:R-:W-:Y:S02]  /*11e0*/  SHF.R.U64 R13, R4, R8.reuse, R5.reuse ;  /* 0x00000008040d7219 */ /* 0x188fe40000001205 */
[----:B------:R-:W-:-:S05]  /*11f0*/  SHF.R.U32.HI R4, RZ, R8, R5 ;  /* 0x00000008ff047219 */ /* 0x000fca0000011605 */
[----:B------:R-:W3:Y:S01]  /*1200*/  LDC R12, c[0x0][0x8f0] ;  /* 0x00023c00ff0c7b82 */ /* 0x000ee20000000800 */
[-CC-:B----4-:R-:W-:Y:S02]  /*1210*/  SHF.R.U64 R23, R13, R11.reuse, R4.reuse ;  /* 0x0000000b0d177219 */ /* 0x190fe40000001204 */
[----:B------:R-:W-:-:S05]  /*1220*/  SHF.R.U32.HI R4, RZ, R11, R4 ;  /* 0x0000000bff047219 */ /* 0x000fca0000011604 */
[----:B------:R-:W4:Y:S01]  /*1230*/  LDC R14, c[0x0][0x8e0] ;  /* 0x00023800ff0e7b82 */ /* 0x000f220000000800 */
[-CC-:B-----5:R-:W-:Y:S02]  /*1240*/  SHF.R.U64 R24, R23, R21.reuse, R4.reuse ;  /* 0x0000001517187219 */ /* 0x1a0fe40000001204 */
[-C--:B------:R-:W-:Y:S02]  /*1250*/  SHF.L.U32 R0, R0, R21.reuse, RZ ;  /* 0x0000001500007219 */ /* 0x080fe400000006ff */
[----:B------:R-:W-:Y:S01]  /*1260*/  SHF.R.U32.HI R5, RZ, R21, R4 ;  /* 0x00000015ff057219 */ /* 0x000fe20000011604 */
[----:B------:R-:W-:Y:S01]  /*1270*/  IMAD.MOV.U32 R4, RZ, RZ, R24 ;  /* 0x000000ffff047224 */ /* 0x000fe200078e0018 */
[----:B------:R-:W-:Y:S01]  /*1280*/  LOP3.LUT R10, RZ, R0, RZ, 0x33, !PT ;  /* 0x00000000ff0a7212 */ /* 0x000fe200078e33ff */
[----:B------:R-:W1:Y:S01]  /*1290*/  LDC R20, c[0x0][0x8b8] ;  /* 0x00022e00ff147b82 */ /* 0x000e620000000800 */
[----:B------:R-:W-:Y:S05]  /*12a0*/  @!P0 BRA `(.L_x_18) ;  /* 0x0000000000288947 */ /* 0x000fea0003800000 */
[----:B------:R-:W5:Y:S02]  /*12b0*/  LDC R9, c[0x0][0x8f4] ;  /* 0x00023d00ff097b82 */ /* 0x000f640000000800 */
[----:B-----5:R-:W-:-:S05]  /*12c0*/  IADD3 R9, P0, R24, R9, RZ ;  /* 0x0000000918097210 */ /* 0x020fca0007f1e0ff */
        /* <DEDUP_REMOVED lines=8> */
.L_x_18:
[----:B---3--:R-:W-:Y:S01]  /*1350*/  SHF.R.U64 R4, R4, R12, R5 ;  /* 0x0000000c04047219 */ /* 0x008fe20000001205 */
[----:B--2---:R-:W-:Y:S01]  /*1360*/  VIADD R6, R15, 0xffffffff ;  /* 0xffffffff0f067836 */ /* 0x004fe20000000000 */
[----:B------:R-:W-:Y:S02]  /*1370*/  SHF.L.U32 R0, R30, R21, RZ ;  /* 0x000000151e007219 */ /* 0x000fe400000006ff */
[----:B------:R-:W-:Y:S01]  /*1380*/  LOP3.LUT R5, R23, R10, RZ, 0xc0, !PT ;  /* 0x0000000a17057212 */ /* 0x000fe200078ec0ff */
[----:B------:R-:W-:Y:S01]  /*1390*/  IMAD.MOV R7, RZ, RZ, -R4 ;  /* 0x000000ffff077224 */ /* 0x000fe200078e0a04 */
[----:B------:R-:W-:Y:S02]  /*13a0*/  SEL R3, R3, R26, !P1 ;  /* 0x0000001a03037207 */ /* 0x000fe40004800000 */
[----:B------:R-:W-:Y:S01]  /*13b0*/  LOP3.LUT R6, R13, R6, RZ, 0xc0, !PT ;  /* 0x000000060d067212 */ /* 0x000fe200078ec0ff */
[----:B------:R-:W-:Y:S01]  /*13c0*/  IMAD R4, R0, R4, R5 ;  /* 0x0000000400047224 */ /* 0x000fe200078e0205 */
[----:B------:R-:W-:Y:S01]  /*13d0*/  R2UR UR47, R25 ;  /* 0x00000000192f72ca */ /* 0x000fe200000e0000 */
[----:B----4-:R-:W-:-:S02]  /*13e0*/  IMAD R0, R7, R14, R24 ;  /* 0x0000000e07007224 */ /* 0x010fc400078e0218 */
[----:B-1----:R-:W-:Y:S02]  /*13f0*/  IMAD R3, R4, R20, R3 ;  /* 0x0000001404037224 */ /* 0x002fe400078e0203 */
[----:B------:R-:W-:Y:S02]  /*1400*/  IMAD R0, R0, R15, R6 ;  /* 0x0000000f00007224 */ /* 0x000fe400078e0206 */
[----:B------:R-:W-:-:S03]  /*1410*/  IMAD.MOV.U32 R4, RZ, RZ, 0x1 ;  /* 0x00000001ff047424 */ /* 0x000fc600078e00ff */
[----:B------:R-:W-:Y:S02]  /*1420*/  SEL R64, R0, R3, !P1 ;  /* 0x0000000300407207 */ /* 0x000fe40004800000 */
[----:B------:R-:W-:Y:S02]  /*1430*/  SEL R23, R3, R0, !P1 ;  /* 0x0000000003177207 */ /* 0x000fe40004800000 */
[----:B------:R-:W-:-:S07]  /*1440*/  PRMT R0, R4, 0x7610, R0 ;  /* 0x0000761004007816 */ /* 0x000fce0000000000 */
.L_x_16:
[----:B------:R-:W-:-:S08]  /*1450*/  NOP ;  /* 0x0000000000007918 */ /* 0x000fd00000000000 */
[----:B------:R-:W2:Y:S02]  /*1460*/  USETMAXREG.TRY_ALLOC.CTAPOOL UP0, 0xe8 ;  /* 0x000000e8000079c8 */ /* 0x000ea40008000600 */
[----:B--2---:R-:W-:-:S13]  /*1470*/  PLOP3.LUT P0, PT, PT, PT, UP0, 0x80, 0x0 ;  /* 0x000000000000781c */ /* 0x004fda0003f0f008 */
[----:B------:R-:W-:Y:S05]  /*1480*/  @!P0 BRA `(.L_x_16) ;  /* 0xfffffffc00f08947 */ /* 0x000fea000383ffff */
[----:B------:R-:W-:Y:S02]  /*1490*/  ULDC.64 UR4, c[0x0][0x590] ;  /* 0x0001640000047ab9 */ /* 0x000fe40000000a00 */
[----:B------:R-:W-:Y:S02]  /*14a0*/  IMAD.U32 R85, RZ, RZ, UR4 ;  /* 0x00000004ff557e24 */ /* 0x000fe4000f8e00ff */
[----:B------:R-:W-:-:S03]  /*14b0*/  IMAD.U32 R86, RZ, RZ, UR5 ;  /* 0x00000005ff567e24 */ /* 0x000fc6000f8e00ff */
[----:B------:R-:W-:-:S04]  /*14c0*/  ISETP.NE.U32.AND P1, PT, R85, RZ, PT ;  /* 0x000000ff5500720c */ /* 0x000fc80003f25070 */
[----:B------:R-:W-:-:S13]  /*14d0*/  ISETP.NE.AND.EX P0, PT, R86, RZ, PT, P1 ;  /* 0x000000ff5600720c */ /* 0x000fda0003f05310 */
[----:B------:R-:W-:Y:S05]  /*14e0*/  @P0 BRA `(.L_x_19) ;  /* 0x00000000002c0947 */ /* 0x000fea0003800000 */
[----:B------:R-:W-:Y:S02]  /*14f0*/  ULDC.64 UR4, c[0x0][0x588] ;  /* 0x0001620000047ab9 */ /* 0x000fe40000000a00 */
[----:B------:R-:W-:-:S04]  /*1500*/  ISETP.NE.U32.AND P0, PT, RZ, UR4, PT ;  /* 0x00000004ff007c0c */ /* 0x000fc8000bf05070 */
[----:B------:R-:W-:-:S13]  /*1510*/  ISETP.NE.AND.EX P0, PT, RZ, UR5, PT, P0 ;  /* 0x00000005ff007c0c */ /* 0x000fda000bf05300 */
[----:B------:R-:W-:Y:S05]  /*1520*/  @!P0 BRA `(.L_x_20) ;  /* 0x0000000000108947 */ /* 0x000fea0003800000 */
[----:B------:R-:W2:Y:S02]  /*1530*/  LDC.64 R4, c[0x0][0x588] ;  /* 0x00016200ff047b82 */ /* 0x000ea40000000a00 */
[----:B--2---:R2:W5:Y:S01]  /*1540*/  LDG.E R59, desc[UR38][R4.64] ;  /* 0x00000026043b7981 */ /* 0x004562000c1e1900 */
[----:B------:R-:W-:Y:S01]  /*1550*/  IMAD.MOV.U32 R58, RZ, RZ, 0x1 ;  /* 0x00000001ff3a7424 */ /* 0x000fe200078e00ff */
[----:B------:R-:W-:Y:S06]  /*1560*/  BRA `(.L_x_19) ;  /* 0x00000000000c7947 */ /* 0x000fec0003800000 */
.L_x_20:
[----:B------:R-:W-:Y:S01]  /*1570*/  ULDC UR4, c[0x0][0x580] ;  /* 0x0001600000047ab9 */ /* 0x000fe20000000800 */
[----:B------:R-:W-:Y:S02]  /*1580*/  IMAD.MOV.U32 R58, RZ, RZ, 0x1 ;  /* 0x00000001ff3a7424 */ /* 0x000fe400078e00ff */
[----:B------:R-:W-:-:S07]  /*1590*/  IMAD.U32 R59, RZ, RZ, UR4 ;  /* 0x00000004ff3b7e24 */ /* 0x000fce000f8e00ff */
.L_x_19:
[----:B------:R-:W-:Y:S02]  /*15a0*/  ULDC.64 UR4, c[0x0][0x5b0] ;  /* 0x00016c0000047ab9 */ /* 0x000fe40000000a00 */
[----:B------:R-:W-:-:S04]  /*15b0*/  ISETP.NE.U32.AND P0, PT, RZ, UR4, PT ;  /* 0x00000004ff007c0c */ /* 0x000fc8000bf05070 */
[----:B------:R-:W-:-:S13]  /*15c0*/  ISETP.NE.AND.EX P0, PT, RZ, UR5, PT, P0 ;  /* 0x00000005ff007c0c */ /* 0x000fda000bf05300 */
[----:B------:R-:W-:Y:S05]  /*15d0*/  @P0 BRA `(.L_x_21) ;  /* 0x0000000000240947 */ /* 0x000fea0003800000 */
[----:B------:R-:W-:Y:S02]  /*15e0*/  ULDC.64 UR4, c[0x0][0x5a8] ;  /* 0x00016a0000047ab9 */ /* 0x000fe40000000a00 */
[----:B------:R-:W-:-:S04]  /*15f0*/  ISETP.NE.U32.AND P0, PT, RZ, UR4, PT ;  /* 0x00000004ff007c0c */ /* 0x000fc8000bf05070 */
[----:B------:R-:W-:-:S13]  /*1600*/  ISETP.NE.AND.EX P0, PT, RZ, UR5, PT, P0 ;  /* 0x00000005ff007c0c */ /* 0x000fda000bf05300 */
[----:B------:R-:W-:Y:S05]  /*1610*/  @!P0 BRA `(.L_x_22) ;  /* 0x00000000000c8947 */ /* 0x000fea0003800000 */
[----:B------:R-:W3:Y:S02]  /*1620*/  LDC.64 R62, c[0x0][0x5a8] ;  /* 0x00016a00ff3e7b82 */ /* 0x000ee40000000a00 */
[----:B---3--:R3:W5:Y:S01]  /*1630*/  LDG.E R62, desc[UR38][R62.64] ;  /* 0x000000263e3e7981 */ /* 0x008762000c1e1900 */
[----:B------:R-:W-:Y:S05]  /*1640*/  BRA `(.L_x_21) ;  /* 0x0000000000087947 */ /* 0x000fea0003800000 */
.L_x_22:
[----:B------:R-:W-:Y:S02]  /*1650*/  ULDC UR4, c[0x0][0x5a0] ;  /* 0x0001680000047ab9 */ /* 0x000fe40000000800 */
[----:B------:R-:W-:-:S07]  /*1660*/  IMAD.U32 R62, RZ, RZ, UR4 ;  /* 0x00000004ff3e7e24 */ /* 0x000fce000f8e00ff */
.L_x_21:
[----:B------:R-:W-:Y:S01]  /*1670*/  LOP3.LUT P2, RZ, R0, 0xff, RZ, 0xc0, !PT ;  /* 0x000000ff00ff7812 */ /* 0x000fe2000784c0ff */
[----:B------:R-:W-:Y:S01]  /*1680*/  UMOV UR40, URZ ;  /* 0x0000003f00287c82 */ /* 0x000fe20008000000 */
[----:B------:R-:W-:-:S11]  /*1690*/  PLOP3.LUT P0, PT, PT, PT, PT, 0x80, 0x0 ;  /* 0x000000000000781c */ /* 0x000fd60003f0f070 */
[----:B------:R-:W-:Y:S05]  /*16a0*/  @!P2 BRA `(.L_x_23) ;  /* 0x0000005c0074a947 */ /* 0x000fea0003800000 */
[----:B------:R-:W4:Y:S01]  /*16b0*/  LDC R0, c[0x0][0x28c] ;  /* 0x0000a300ff007b82 */ /* 0x000f220000000800 */
[----:B------:R-:W-:Y:S01]  /*16c0*/  LOP3.LUT R82, R22, 0x1, RZ, 0xfc, !PT ;  /* 0x0000000116527812 */ /* 0x000fe200078efcff */
[----:B------:R-:W-:Y:S01]  /*16d0*/  IMAD.MOV.U32 R60, RZ, RZ, RZ ;  /* 0x000000ffff3c7224 */ /* 0x000fe200078e00ff */
[----:B------:R-:W-:Y:S01]  /*16e0*/  LOP3.LUT R83, R19, 0x1, RZ, 0xfc, !PT ;  /* 0x0000000113537812 */ /* 0x000fe200078efcff */
[----:B------:R-:W-:Y:S01]  /*16f0*/  ULDC.64 UR54, c[0x0][0x198] ;  /* 0x0000660000367ab9 */ /* 0x000fe20000000a00 */
[----:B------:R-:W-:Y:S01]  /*1700*/  UMOV UR50, 0x1 ;  /* 0x0000000100327882 */ /* 0x000fe20000000000 */
[----:B------:R-:W-:Y:S01]  /*1710*/  UMOV UR43, URZ ;  /* 0x0000003f002b7c82 */ /* 0x000fe20008000000 */
[----:B------:R-:W-:Y:S01]  /*1720*/  UMOV UR48, URZ ;  /* 0x0000003f00307c82 */ /* 0x000fe20008000000 */
[----:B------:R-:W-:Y:S01]  /*1730*/  UMOV UR40, URZ ;  /* 0x0000003f00287c82 */ /* 0x000fe20008000000 */
[----:B------:R-:W-:Y:S01]  /*1740*/  UMOV UR49, URZ ;  /* 0x0000003f00317c82 */ /* 0x000fe20008000000 */
[----:B----4-:R-:W-:-:S05]  /*1750*/  VIADD R0, R0, 0x3f ;  /* 0x0000003f00007836 */ /* 0x010fca0000000000 */
[----:B------:R-:W-:-:S04]  /*1760*/  SHF.R.S32.HI R3, RZ, 0x1f, R0 ;  /* 0x0000001fff037819 */ /* 0x000fc80000011400 */
[----:B------:R-:W-:-:S04]  /*1770*/  LEA.HI R3, R3, R0, RZ, 0x6 ;  /* 0x0000000003037211 */ /* 0x000fc800078f30ff */
[----:B------:R-:W-:-:S07]  /*1780*/  SHF.R.S32.HI R61, RZ, 0x6, R3 ;  /* 0x00000006ff3d7819 */ /* 0x000fce0000011403 */
.L_x_77:
[----:B------:R-:W-:Y:S01]  /*1790*/  LOP3.LUT R0, R18, 0x80, RZ, 0xc0, !PT ;  /* 0x0000008012007812 */ /* 0x000fe200078ec0ff */
[----:B------:R-:W4:Y:S01]  /*17a0*/  S2UR UR51, SR_CgaCtaId ;  /* 0x00000000003379c3 */ /* 0x000f220000008800 */
[----:B------:R-:W-:Y:S02]  /*17b0*/  UMOV UR52, 0x400 ;  /* 0x0000040000347882 */ /* 0x000fe40000000000 */
[----:B------:R-:W-:-:S06]  /*17c0*/  SHF.R.U32.HI R0, RZ, 0x7, R0 ;  /* 0x00000007ff007819 */ /* 0x000fcc0000011600 */
[----:B-1----:R-:W1:Y:S01]  /*17d0*/  SHFL.IDX PT, R0, R0, RZ, 0x1f ;  /* 0x00001fff00007589 */ /* 0x002e6200000e0000 */
[----:B----4-:R-:W-:Y:S01]  /*17e0*/  ULEA UR52, UR51, UR52, 0x18 ;  /* 0x0000003433347291 */ /* 0x010fe2000f8ec03f */
[----:B-1----:R-:W-:-:S13]  /*17f0*/  R2UR UR4, R0 ;  /* 0x00000000000472ca */ /* 0x002fda00000e0000 */
[----:B------:R-:W-:-:S04]  /*1800*/  ULEA.HI UR5, UR4, UR4, URZ, 0x1 ;  /* 0x0000000404057291 */ /* 0x000fc8000f8f083f */
[----:B------:R-:W-:-:S04]  /*1810*/  ULOP3.LUT UR5, UR5, 0x7fffe, URZ, 0xc0, !UPT ;  /* 0x0007fffe05057892 */ /* 0x000fc8000f8ec03f */
[----:B------:R-:W-:-:S03]  /*1820*/  UIADD3 UR5, UR4, -UR5, URZ ;  /* 0x8000000504057290 */ /* 0x000fc6000fffe03f */
[----:B------:R-:W-:Y:S01]  /*1830*/  ULDC UR4, c[0x0][0x28c] ;  /* 0x0000a30000047ab9 */ /* 0x000fe20000000800 */
[----:B------:R-:W-:Y:S01]  /*1840*/  ULEA UR5, UR5, UR52, 0xd ;  /* 0x0000003405057291 */ /* 0x000fe2000f8e683f */
[----:B------:R-:W-:-:S03]  /*1850*/  ISETP.LT.AND P0, PT, RZ, UR4, PT ;  /* 0x00000004ff007c0c */ /* 0x000fc6000bf01270 */
[----:B------:R-:W-:-:S04]  /*1860*/  UIADD3 UR5, UR5, 0x6400, URZ ;  /* 0x0000640005057890 */ /* 0x000fc8000fffe03f */
[----:B------:R-:W-:-:S04]  /*1870*/  USHF.R.U32.HI UR5, URZ, 0x4, UR5 ;  /* 0x000000043f057899 */ /* 0x000fc80008011605 */
[----:B------:R-:W-:-:S04]  /*1880*/  ULOP3.LUT UR5, UR5, 0x3fff, URZ, 0xc0, !UPT ;  /* 0x00003fff05057892 */ /* 0x000fc8000f8ec03f */
[----:B------:R-:W-:Y:S01]  /*1890*/  ULOP3.LUT UR44, UR5, 0x10000, URZ, 0xfc, !UPT ;  /* 0x00010000052c7892 */ /* 0x000fe2000f8efc3f */
[----:B------:R-:W-:Y:S11]  /*18a0*/  @P0 BRA `(.L_x_24) ;  /* 0x0000000000400947 */ /* 0x000ff60003800000 */
[----:B------:R-:W-:Y:S01]  /*18b0*/  MOV R0, 0x0 ;  /* 0x0000000000007802 */ /* 0x000fe20000000f00 */
[----:B------:R-:W-:Y:S01]  /*18c0*/  ULDC.64 UR4, c[0x4][0x70] ;  /* 0x01001c0000047ab9 */ /* 0x000fe20000000a00 */
[----:B------:R-:W-:Y:S01]  /*18d0*/  ULDC.64 UR6, c[0x4][0x8] ;  /* 0x0100020000067ab9 */ /* 0x000fe20000000a00 */
[----:B--2---:R-:W-:Y:S01]  /*18e0*/  IMAD.U32 R4, RZ, RZ, UR4 ;  /* 0x00000004ff047e24 */ /* 0x004fe2000f8e00ff */
[----:B------:R1:W2:Y:S01]  /*18f0*/  LDC.64 R14, c[0x4][R0] ;  /* 0x01000000000e7b82 */ /* 0x0002a20000000a00 */
[----:B------:R-:W-:Y:S01]  /*1900*/  IMAD.U32 R5, RZ, RZ, UR5 ;  /* 0x00000005ff057e24 */ /* 0x000fe2000f8e00ff */
[----:B------:R-:W-:Y:S01]  /*1910*/  ULDC.64 UR4, c[0x4][0x78] ;  /* 0x01001e0000047ab9 */ /* 0x000fe20000000a00 */
[----:B------:R-:W-:Y:S02]  /*1920*/  IMAD.U32 R10, RZ, RZ, UR6 ;  /* 0x00000006ff0a7e24 */ /* 0x000fe4000f8e00ff */
[----:B------:R-:W-:Y:S02]  /*1930*/  IMAD.U32 R6, RZ, RZ, UR4 ;  /* 0x00000004ff067e24 */ /* 0x000fe4000f8e00ff */
[----:B------:R-:W-:-:S02]  /*1940*/  IMAD.U32 R7, RZ, RZ, UR5 ;  /* 0x00000005ff077e24 */ /* 0x000fc4000f8e00ff */
[----:B------:R-:W-:Y:S02]  /*1950*/  IMAD.U32 R11, RZ, RZ, UR7 ;  /* 0x00000007ff0b7e24 */ /* 0x000fe4000f8e00ff */
[----:B------:R-:W-:Y:S02]  /*1960*/  IMAD.MOV.U32 R8, RZ, RZ, 0x1e1 ;  /* 0x000001e1ff087424 */ /* 0x000fe400078e00ff */
[----:B------:R-:W-:Y:S02]  /*1970*/  IMAD.MOV.U32 R12, RZ, RZ, 0x1 ;  /* 0x00000001ff0c7424 */ /* 0x000fe400078e00ff */
[----:B-1----:R-:W-:-:S07]  /*1980*/  IMAD.MOV.U32 R13, RZ, RZ, RZ ;  /* 0x000000ffff0d7224 */ /* 0x002fce00078e00ff */
[----:B------:R-:W-:-:S07]  /*1990*/  LEPC R20, `(.L_x_24) ;  /* 0x000000001014794e */ /* 0x000fce0000000000 */
[----:B--23-5:R-:W-:Y:S05]  /*19a0*/  CALL.ABS.NOINC R14 ;  /* 0x000000000e007343 */ /* 0x02cfea0003c00000 */
.L_x_24:
[----:B------:R-:W-:-:S13]  /*19b0*/  ISETP.NE.AND P0, PT, R82, 0x3, PT ;  /* 0x000000035200780c */ /* 0x000fda0003f05270 */
[----:B------:R-:W-:Y:S05]  /*19c0*/  @!P0 BRA `(.L_x_25) ;  /* 0x0000000000048947 */ /* 0x000fea0003800000 */
[----:B------:R-:W-:Y:S01]  /*19d0*/  BPT.TRAP 0x1 ;  /* 0x000000040000795c */ /* 0x000fe20000300000 */
.L_x_25:
[----:B--2---:R-:W-:Y:S01]  /*19e0*/  IMAD.U32 R4, RZ, RZ, UR48 ;  /* 0x00000030ff047e24 */ /* 0x004fe2000f8e00ff */
[----:B------:R-:W-:-:S04]  /*19f0*/  SHF.L.U32 R3, R60, 0x1f, RZ ;  /* 0x0000001f3c037819 */ /* 0x000fc800000006ff */
[----:B------:R-:W-:-:S04]  /*1a00*/  LEA R4, R4, UR52, 0x3 ;  /* 0x0000003404047c11 */ /* 0x000fc8000f8e18ff */
[----:B------:R1:W2:Y:S01]  /*1a10*/  SYNCS.PHASECHK.TRANS64.TRYWAIT P1, [R4+URZ], R3 ;  /* 0x00000003040075a7 */ /* 0x0002a2000802017f */
[----:B------:R-:W-:Y:S05]  /*1a20*/  @!P0 BRA `(.L_x_26) ;  /* 0x0000000000048947 */ /* 0x000fea0003800000 */
[----:B------:R-:W-:Y:S01]  /*1a30*/  BPT.TRAP 0x1 ;  /* 0x000000040000795c */ /* 0x000fe20000300000 */
.L_x_26:
[----:B------:R-:W-:-:S05]  /*1a40*/  VIMNMX R0, R61, 0x1, PT ;  /* 0x000000013d007848 */ /* 0x000fca0003fe0100 */
[----:B------:R-:W-:-:S05]  /*1a50*/  IMAD.IADD R0, R61, 0x1, -R0 ;  /* 0x000000013d007824 */ /* 0x000fca00078e0a00 */
[----:B------:R-:W-:Y:S01]  /*1a60*/  ISETP.GE.AND P2, PT, R0, 0x1, PT ;  /* 0x000000010000780c */ /* 0x000fe20003f46270 */
[----:B--2---:R-:W-:-:S12]  /*1a70*/  @P1 BRA `(.L_x_27) ;  /* 0x0000000000081947 */ /* 0x004fd80003800000 */
[----:B------:R-:W2:Y:S02]  /*1a80*/  SYNCS.PHASECHK.TRANS64.TRYWAIT P1, [R4+URZ], R3 ;  /* 0x00000003040075a7 */ /* 0x000ea4000802017f */
[----:B--2---:R-:W-:Y:S05]  /*1a90*/  @!P1 BRA `(.L_x_28) ;  /* 0x00000084003c9947 */ /* 0x004fea0003800000 */
.L_x_27:
[----:B------:R-:W-:Y:S05]  /*1aa0*/  WARPSYNC.ALL ;  /* 0x0000000000007948 */ /* 0x000fea0003800000 */
[----:B------:R-:W-:Y:S01]  /*1ab0*/  UIADD3 UR4, UR52, 0x26400, URZ ;  /* 0x0002640034047890 */ /* 0x000fe2000fffe03f */
[----:B------:R-:W-:Y:S01]  /*1ac0*/  WARPGROUP.ARRIVE ;  /* 0x00000000000079c5 */ /* 0x000fe20000000000 */
[----:B------:R-:W-:Y:S02]  /*1ad0*/  ULEA UR9, UR48, UR44, 0xa ;  /* 0x0000002c30097291 */ /* 0x000fe4000f8e503f */
[----:B------:R-:W-:Y:S01]  /*1ae0*/  USHF.R.U32.HI UR4, URZ, 0x4, UR4 ;  /* 0x000000043f047899 */ /* 0x000fe20008011604 */
[----:B------:R-:W-:Y:S01]  /*1af0*/  UMOV UR5, 0x40000040 ;  /* 0x4000004000057882 */ /* 0x000fe20000000000 */
[----:B------:R-:W-:-:S02]  /*1b00*/  UMOV UR7, 0x40000040 ;  /* 0x4000004000077882 */ /* 0x000fc40000000000 */
[----:B------:R-:W-:-:S04]  /*1b10*/  ULOP3.LUT UR4, UR4, 0x3fff, URZ, 0xc0, !UPT ;  /* 0x00003fff04047892 */ /* 0x000fc8000f8ec03f */
[----:B------:R-:W-:-:S03]  /*1b20*/  ULOP3.LUT UR8, UR4, 0x10000, URZ, 0xfc, !UPT ;  /* 0x0001000004087892 */ /* 0x000fc6000f8efc3f */
[----:B------:R-:W-:Y:S01]  /*1b30*/  UMOV UR4, UR9 ;  /* 0x0000000900047c82 */ /* 0x000fe20008000000 */
[----:B------:R-:W-:-:S07]  /*1b40*/  ULEA UR10, UR48, UR8, 0x9 ;  /* 0x00000008300a7291 */ /* 0x000fce000f8e483f */
[----:B------:R-:W-:Y:S02]  /*1b50*/  UMOV UR6, UR10 ;  /* 0x0000000a00067c82 */ /* 0x000fe40008000000 */
[----:B------:R-:W-:Y:S01]  /*1b60*/  HGMMA.64x64x16.F32.BF16 R24, gdesc[UR4], RZ, !UPT, gsb0 ;  /* 0x00e00000041879f0 */ /* 0x000fe2000c0018ff */
[----:B------:R-:W-:Y:S02]  /*1b70*/  UIADD3 UR4, UR9, 0x2, URZ ;  /* 0x0000000209047890 */ /* 0x000fe4000fffe03f */
[----:B------:R-:W-:Y:S01]  /*1b80*/  UIADD3 UR6, UR10, 0x2, URZ ;  /* 0x000000020a067890 */ /* 0x000fe2000fffe03f */
[----:B------:R-:W-:Y:S01]  /*1b90*/  UMOV UR5, 0x40000040 ;  /* 0x4000004000057882 */ /* 0x000fe20000000000 */
[----:B------:R-:W-:Y:S01]  /*1ba0*/  UMOV UR7, 0x40000040 ;  /* 0x4000004000077882 */ /* 0x000fe20000000000 */
[----:B------:R-:W-:Y:S02]  /*1bb0*/  WARPGROUP.DEPBAR.LE gsb0, 0x0 ;  /* 0x00008000000079c5 */ /* 0x000fe40000010000 */
[----:B------:R-:W-:-:S06]  /*1bc0*/  WARPGROUP.ARRIVE ;  /* 0x00000000000079c5 */ /* 0x000fcc0000000000 */
[----:B------:R-:W-:Y:S01]  /*1bd0*/  HGMMA.64x64x16.F32.BF16 R24, gdesc[UR4], R24, gsb0 ;  /* 0x00e00000041879f0 */ /* 0x000fe20008001818 */
        /* <DEDUP_REMOVED lines=13> */
[----:B------:R-:W-:Y:S03]  /*1cb0*/  HGMMA.64x64x16.F32.BF16 R24, gdesc[UR4], R24, gsb0 ;  /* 0x00e00000041879f0 */ /* 0x000fe60008001818 */
[----:B------:R-:W-:Y:S02]  /*1cc0*/  WARPGROUP.DEPBAR.LE gsb0, 0x0 ;  /* 0x00008000000079c5 */ /* 0x000fe40000010000 */
[----:B------:R-:W-:Y:S05]  /*1cd0*/  @!P2 BRA `(.L_x_29) ;  /* 0x00000004000ca947 */ /* 0x000fea0003800000 */
[----:B------:R-:W-:Y:S02]  /*1ce0*/  UIADD3 UR4, UR48, 0x1, URZ ;  /* 0x0000000130047890 */ /* 0x000fe4000fffe03f */
[----:B-12---:R-:W-:Y:S02]  /*1cf0*/  IMAD.U32 R3, RZ, RZ, UR48 ;  /* 0x00000030ff037e24 */ /* 0x006fe4000f8e00ff */
[----:B------:R-:W-:-:S04]  /*1d00*/  UISETP.NE.AND UP0, UPT, UR4, 0x8, UPT ;  /* 0x000000080400788c */ /* 0x000fc8000bf05270 */
[----:B------:R-:W-:Y:S02]  /*1d10*/  USEL UR5, URZ, 0x1, UP0 ;  /* 0x000000013f057887 */ /* 0x000fe40008000000 */
[----:B------:R-:W-:-:S04]  /*1d20*/  USEL UR9, UR4, URZ, UP0 ;  /* 0x0000003f04097287 */ /* 0x000fc80008000000 */
[----:B------:R-:W-:-:S08]  /*1d30*/  LOP3.LUT R6, R60, UR5, RZ, 0x3c, !PT ;  /* 0x000000053c067c12 */ /* 0x000fd0000f8e3cff */
.L_x_36:
[----:B------:R-:W-:Y:S05]  /*1d40*/  @!P0 BRA `(.L_x_30) ;  /* 0x0000000000048947 */ /* 0x000fea0003800000 */
[----:B------:R-:W-:Y:S01]  /*1d50*/  BPT.TRAP 0x1 ;  /* 0x000000040000795c */ /* 0x000fe20000300000 */
.L_x_30:
[----:B------:R-:W-:Y:S01]  /*1d60*/  ULEA UR4, UR9, UR52, 0x3 ;  /* 0x0000003409047291 */ /* 0x000fe2000f8e183f */
[----:B------:R-:W-:-:S08]  /*1d70*/  SHF.L.U32 R4, R6, 0x1f, RZ ;  /* 0x0000001f06047819 */ /* 0x000fd000000006ff */
[----:B------:R1:W2:Y:S01]  /*1d80*/  SYNCS.PHASECHK.TRANS64.TRYWAIT P1, [UR4], R4 ;  /* 0x00000004ff0075a7 */ /* 0x0002a20008020144 */
[----:B------:R-:W-:Y:S05]  /*1d90*/  @!P0 BRA `(.L_x_31) ;  /* 0x0000000000048947 */ /* 0x000fea0003800000 */
[----:B------:R-:W-:Y:S01]  /*1da0*/  BPT.TRAP 0x1 ;  /* 0x000000040000795c */ /* 0x000fe20000300000 */
.L_x_31:
[----:B--2---:R-:W-:Y:S05]  /*1db0*/  @P1 BRA `(.L_x_32) ;  /* 0x0000000000081947 */ /* 0x004fea0003800000 */
[----:B------:R-:W2:Y:S02]  /*1dc0*/  SYNCS.PHASECHK.TRANS64.TRYWAIT P1, [UR4], R4 ;  /* 0x00000004ff0075a7 */ /* 0x000ea40008020144 */
[----:B--2---:R-:W-:Y:S05]  /*1dd0*/  @!P1 BRA `(.L_x_33) ;  /* 0x0000008000809947 */ /* 0x004fea0003800000 */
.L_x_32:
[----:B------:R-:W-:Y:S01]  /*1de0*/  ULEA UR10, UR9, UR44, 0xa ;  /* 0x0000002c090a7291 */ /* 0x000fe2000f8e503f */
[----:B------:R-:W-:Y:S01]  /*1df0*/  WARPGROUP.ARRIVE ;  /* 0x00000000000079c5 */ /* 0x000fe20000000000 */
[----:B------:R-:W-:Y:S01]  /*1e00*/  ULEA UR11, UR9, UR8, 0x9 ;  /* 0x00000008090b7291 */ /* 0x000fe2000f8e483f */
[----:B------:R-:W-:Y:S01]  /*1e10*/  UMOV UR5, 0x40000040 ;  /* 0x4000004000057882 */ /* 0x000fe20000000000 */
[----:B------:R-:W-:-:S03]  /*1e20*/  UMOV UR7, 0x40000040 ;  /* 0x4000004000077882 */ /* 0x000fc60000000000 */
[----:B------:R-:W-:Y:S02]  /*1e30*/  UMOV UR4, UR10 ;  /* 0x0000000a00047c82 */ /* 0x000fe40008000000 */
[----:B------:R-:W-:Y:S02]  /*1e40*/  UMOV UR6, UR11 ;  /* 0x0000000b00067c82 */ /* 0x000fe40008000000 */
[----:B------:R-:W-:Y:S01]  /*1e50*/  HGMMA.64x64x16.F32.BF16 R24, gdesc[UR4], R24, gsb0 ;  /* 0x00e00000041879f0 */ /* 0x000fe20008001818 */
[----:B------:R-:W-:Y:S02]  /*1e60*/  UIADD3 UR4, UR10, 0x2, URZ ;  /* 0x000000020a047890 */ /* 0x000fe4000fffe03f */
[----:B------:R-:W-:Y:S01]  /*1e70*/  UIADD3 UR6, UR11, 0x2, URZ ;  /* 0x000000020b067890 */ /* 0x000fe2000fffe03f */
[----:B------:R-:W-:Y:S01]  /*1e80*/  UMOV UR5, 0x40000040 ;  /* 0x4000004000057882 */ /* 0x000fe20000000000 */
[----:B------:R-:W-:Y:S01]  /*1e90*/  UMOV UR7, 0x40000040 ;  /* 0x4000004000077882 */ /* 0x000fe20000000000 */
[----:B------:R-:W-:-:S02]  /*1ea0*/  WARPGROUP.DEPBAR.LE gsb0, 0x0 ;  /* 0x00008000000079c5 */ /* 0x000fc40000010000 */
        /* <DEDUP_REMOVED lines=18> */
[----:B------:R-:W-:Y:S01]  /*1fd0*/  BPT.TRAP 0x1 ;  /* 0x000000040000795c */ /* 0x000fe20000300000 */
.L_x_34:
[----:B------:R-:W-:-:S13]  /*1fe0*/  ISETP.NE.AND P1, PT, R57, RZ, PT ;  /* 0x000000ff3900720c */ /* 0x000fda0003f25270 */
[----:B-12---:R-:W-:-:S05]  /*1ff0*/  @P1 LEA R4, R3, UR52, 0x3 ;  /* 0x0000003403041c11 */ /* 0x006fca000f8e18ff */
[----:B------:R-:W-:-:S05]  /*2000*/  @P1 VIADD R5, R4, 0x40 ;  /* 0x0000004004051836 */ /* 0x000fca0000000000 */
[----:B------:R-:W-:-:S04]  /*2010*/  @P1 PRMT R5, R56, 0x654, R5 ;  /* 0x0000065438051816 */ /* 0x000fc80000000005 */
[----:B------:R1:W-:Y:S01]  /*2020*/  @P1 SYNCS.ARRIVE.TRANS64.RED.A1T0 RZ, [R5+URZ], RZ ;  /* 0x000000ff05ff19a7 */ /* 0x0003e2000810043f */
[----:B------:R-:W-:-:S13]  /*2030*/  ISETP.GT.U32.AND P1, PT, R22, 0x1, PT ;  /* 0x000000011600780c */ /* 0x000fda0003f24070 */
[----:B-1----:R-:W-:Y:S05]  /*2040*/  @P1 BRA `(.L_x_35) ;  /* 0x0000000000041947 */ /* 0x002fea0003800000 */
[----:B------:R-:W-:Y:S01]  /*2050*/  BPT.TRAP 0x1 ;  /* 0x000000040000795c */ /* 0x000fe20000300000 */
.L_x_35:
[----:B------:R-:W-:Y:S01]  /*2060*/  UIADD3 UR9, UR9, 0x1, URZ ;  /* 0x0000000109097890 */ /* 0x000fe2000fffe03f */
[C---:B------:R-:W-:Y:S01]  /*2070*/  ISETP.GT.AND P2, PT, R0.reuse, 0x1, PT ;  /* 0x000000010000780c */ /* 0x040fe20003f44270 */
[----:B------:R-:W-:Y:S02]  /*2080*/  VIADD R3, R3, 0x1 ;  /* 0x0000000103037836 */ /* 0x000fe40000000000 */
[----:B------:R-:W-:Y:S01]  /*2090*/  UISETP.NE.AND UP0, UPT, UR9, 0x8, UPT ;  /* 0x000000080900788c */ /* 0x000fe2000bf05270 */
[----:B------:R-:W-:Y:S02]  /*20a0*/  VIADD R0, R0, 0xffffffff ;  /* 0xffffffff00007836 */ /* 0x000fe40000000000 */
[C---:B------:R-:W-:Y:S01]  /*20b0*/  ISETP.NE.AND P1, PT, R3.reuse, 0x8, PT ;  /* 0x000000080300780c */ /* 0x040fe20003f25270 */
[----:B------:R-:W-:Y:S02]  /*20c0*/  USEL UR4, URZ, 0x1, UP0 ;  /* 0x000000013f047887 */ /* 0x000fe40008000000 */
[----:B------:R-:W-:Y:S01]  /*20d0*/  USEL UR9, UR9, URZ, UP0 ;  /* 0x0000003f09097287 */ /* 0x000fe20008000000 */
[----:B------:R-:W-:-:S03]  /*20e0*/  SEL R3, R3, RZ, P1 ;  /* 0x000000ff03037207 */ /* 0x000fc60000800000 */
[----:B------:R-:W-:Y:S01]  /*20f0*/  LOP3.LUT R6, R6, UR4, RZ, 0x3c, !PT ;  /* 0x0000000406067c12 */ /* 0x000fe2000f8e3cff */
[----:B------:R-:W-:Y:S07]  /*2100*/  @P2 BRA `(.L_x_36) ;  /* 0xfffffffc000c2947 */ /* 0x000fee000383ffff */
.L_x_29:
[----:B------:R-:W4:Y:S02]  /*2110*/  LDC R0, c[0x0][0x28c] ;  /* 0x0000a300ff007b82 */ /* 0x000f240000000800 */
[----:B----4-:R-:W-:-:S13]  /*2120*/  ISETP.GE.AND P1, PT, R0, 0x1, PT ;  /* 0x000000010000780c */ /* 0x010fda0003f26270 */
[----:B------:R-:W-:Y:S05]  /*2130*/  @!P1 BRA `(.L_x_37) ;  /* 0x0000000000389947 */ /* 0x000fea0003800000 */
[----:B------:R-:W-:Y:S05]  /*2140*/  @!P0 BRA `(.L_x_38) ;  /* 0x0000000000048947 */ /* 0x000fea0003800000 */
[----:B------:R-:W-:Y:S01]  /*2150*/  BPT.TRAP 0x1 ;  /* 0x000000040000795c */ /* 0x000fe20000300000 */
.L_x_38:
[----:B------:R-:W-:Y:S01]  /*2160*/  ISETP.NE.AND P0, PT, R57, RZ, PT ;  /* 0x000000ff3900720c */ /* 0x000fe20003f05270 */
[----:B-12---:R-:W-:-:S12]  /*2170*/  IMAD.U32 R3, RZ, RZ, UR52 ;  /* 0x00000034ff037e24 */ /* 0x006fd8000f8e00ff */
[----:B------:R-:W-:-:S04]  /*2180*/  @P0 VIMNMX R0, R61, 0x1, PT ;  /* 0x000000013d000848 */ /* 0x000fc80003fe0100 */
[----:B------:R-:W-:-:S05]  /*2190*/  @P0 IADD3 R0, R61, UR48, -R0 ;  /* 0x000000303d000c10 */ /* 0x000fca000fffe800 */
[----:B------:R-:W-:-:S05]  /*21a0*/  @P0 IMAD.SHL.U32 R0, R0, 0x8, RZ ;  /* 0x0000000800000824 */ /* 0x000fca00078e00ff */
[----:B------:R-:W-:-:S04]  /*21b0*/  @P0 LOP3.LUT R0, R0, 0x38, RZ, 0xc0, !PT ;  /* 0x0000003800000812 */ /* 0x000fc800078ec0ff */
[----:B------:R-:W-:-:S04]  /*21c0*/  @P0 IADD3 R3, R3, 0x40, R0 ;  /* 0x0000004003030810 */ /* 0x000fc80007ffe000 */
[----:B------:R-:W-:-:S04]  /*21d0*/  @P0 PRMT R3, R56, 0x654, R3 ;  /* 0x0000065438030816 */ /* 0x000fc80000000003 */
[----:B------:R4:W-:Y:S01]  /*21e0*/  @P0 SYNCS.ARRIVE.TRANS64.RED.A1T0 RZ, [R3+URZ], RZ ;  /* 0x000000ff03ff09a7 */ /* 0x0009e2000810043f */
[----:B------:R-:W-:-:S13]  /*21f0*/  ISETP.GT.U32.AND P0, PT, R22, 0x1, PT ;  /* 0x000000011600780c */ /* 0x000fda0003f04070 */
[----:B----4-:R-:W-:Y:S05]  /*2200*/  @P0 BRA `(.L_x_37) ;  /* 0x0000000000040947 */ /* 0x010fea0003800000 */
[----:B------:R-:W-:Y:S01]  /*2210*/  BPT.TRAP 0x1 ;  /* 0x000000040000795c */ /* 0x000fe20000300000 */
.L_x_37:
[----:B------:R-:W-:Y:S01]  /*2220*/  UIADD3 UR4, UR52, 0x200, URZ ;  /* 0x0000020034047890 */ /* 0x000fe2000fffe03f */
[----:B------:R-:W-:Y:S02]  /*2230*/  R2UR UR46, R23 ;  /* 0x00000000172e72ca */ /* 0x000fe400000e0000 */
[----:B------:R-:W-:Y:S01]  /*2240*/  R2UR UR45, R64 ;  /* 0x00000000402d72ca */ /* 0x000fe200000e0000 */
[----:B------:R-:W-:-:S06]  /*2250*/  ULOP3.LUT UP0, URZ, UR4, 0x1bf, URZ, 0xc0, !UPT ;  /* 0x000001bf043f7892 */ /* 0x000fcc000f80c03f */
[----:B------:R-:W-:-:S04]  /*2260*/  PLOP3.LUT P0, PT, PT, PT, UP0, 0x80, 0x0 ;  /* 0x000000000000781c */ /* 0x000fc80003f0f008 */
[----:B------:R-:W-:Y:S02]  /*2270*/  USHF.L.U32 UR46, UR46, 0x7, URZ ;  /* 0x000000072e2e7899 */ /* 0x000fe4000800063f */
[----:B------:R-:W-:-:S07]  /*2280*/  USHF.L.U32 UR45, UR45, 0x6, URZ ;  /* 0x000000062d2d7899 */ /* 0x000fce000800063f */
[----:B------:R-:W-:Y:S05]  /*2290*/  @!P0 BRA `(.L_x_39) ;  /* 0x00000000007c8947 */ /* 0x000fea0003800000 */
[----:B------:R-:W-:Y:S01]  /*22a0*/  MOV R23, 0x0 ;  /* 0x0000000000177802 */ /* 0x000fe20000000f00 */
[----:B------:R-:W-:Y:S01]  /*22b0*/  ULDC.64 UR4, c[0x4][0x80] ;  /* 0x0100200000047ab9 */ /* 0x000fe20000000a00 */
[----:B------:R-:W-:Y:S01]  /*22c0*/  ULDC.64 UR6, c[0x4][0x10] ;  /* 0x0100040000067ab9 */ /* 0x000fe20000000a00 */
[----:B-12---:R-:W-:Y:S01]  /*22d0*/  IMAD.U32 R4, RZ, RZ, UR4 ;  /* 0x00000004ff047e24 */ /* 0x006fe2000f8e00ff */
        /* <DEDUP_REMOVED lines=12> */
.L_x_40:
[----:B------:R1:W2:Y:S01]  /*23a0*/  LDC.64 R14, c[0x4][R23] ;  /* 0x01000000170e7b82 */ /* 0x0002a20000000a00 */
[----:B------:R-:W-:Y:S01]  /*23b0*/  ULDC.64 UR4, c[0x4][0x80] ;  /* 0x0100200000047ab9 */ /* 0x000fe20000000a00 */
[----:B------:R-:W-:Y:S01]  /*23c0*/  ULDC.64 UR6, c[0x4][0x10] ;  /* 0x0100040000067ab9 */ /* 0x000fe20000000a00 */
[----:B------:R-:W-:Y:S02]  /*23d0*/  IMAD.U32 R4, RZ, RZ, UR4 ;  /* 0x00000004ff047e24 */ /* 0x000fe4000f8e00ff */
        /* <DEDUP_REMOVED lines=10> */
[----:B--2---:R-:W-:Y:S05]  /*2480*/  CALL.ABS.NOINC R14 ;  /* 0x000000000e007343 */ /* 0x004fea0003c00000 */
.L_x_39:
[----:B------:R-:W-:Y:S02]  /*2490*/  ULDC.64 UR4, c[0x0][0x590] ;  /* 0x0001640000047ab9 */ /* 0x000fe40000000a00 */
[----:B------:R-:W-:Y:S02]  /*24a0*/  IMAD.U32 R85, RZ, RZ, UR4 ;  /* 0x00000004ff557e24 */ /* 0x000fe4000f8e00ff */
[----:B------:R-:W-:-:S03]  /*24b0*/  IMAD.U32 R86, RZ, RZ, UR5 ;  /* 0x00000005ff567e24 */ /* 0x000fc6000f8e00ff */
[----:B------:R-:W-:-:S04]  /*24c0*/  ISETP.NE.U32.AND P2, PT, R85, RZ, PT ;  /* 0x000000ff5500720c */ /* 0x000fc80003f45070 */
[----:B------:R-:W-:-:S13]  /*24d0*/  ISETP.NE.AND.EX P2, PT, R86, RZ, PT, P2 ;  /* 0x000000ff5600720c */ /* 0x000fda0003f45320 */
[----:B------:R-:W-:Y:S05]  /*24e0*/  @!P2 BRA `(.L_x_41) ;  /* 0x000000000034a947 */ /* 0x000fea0003800000 */
[----:B------:R-:W-:Y:S02]  /*24f0*/  ULDC.64 UR4, c[0x0][0x588] ;  /* 0x0001620000047ab9 */ /* 0x000fe40000000a00 */
[----:B------:R-:W-:-:S04]  /*2500*/  ISETP.NE.U32.AND P0, PT, RZ, UR4, PT ;  /* 0x00000004ff007c0c */ /* 0x000fc8000bf05070 */
[----:B------:R-:W-:-:S13]  /*2510*/  ISETP.NE.AND.EX P0, PT, RZ, UR5, PT, P0 ;  /* 0x00000005ff007c0c */ /* 0x000fda000bf05300 */
[----:B------:R-:W-:Y:S05]  /*2520*/  @!P0 BRA `(.L_x_42) ;  /* 0x0000000000188947 */ /* 0x000fea0003800000 */
[----:B-12---:R-:W1:Y:S01]  /*2530*/  LDC.64 R4, c[0x0][0x588] ;  /* 0x00016200ff047b82 */ /* 0x006e620000000a00 */
[----:B------:R-:W-:-:S04]  /*2540*/  IMAD R3, R85, UR47, RZ ;  /* 0x0000002f55037c24 */ /* 0x000fc8000f8e02ff */
[----:B-1----:R-:W-:-:S05]  /*2550*/  IMAD.WIDE R4, R3, 0x4, R4 ;  /* 0x0000000403047825 */ /* 0x002fca00078e0204 */
[----:B-----5:R4:W5:Y:S01]  /*2560*/  LDG.E R59, desc[UR38][R4.64] ;  /* 0x00000026043b7981 */ /* 0x020962000c1e1900 */
[----:B------:R-:W-:Y:S01]  /*2570*/  IMAD.MOV.U32 R58, RZ, RZ, 0x1 ;  /* 0x00000001ff3a7424 */ /* 0x000fe200078e00ff */
[----:B------:R-:W-:Y:S06]  /*2580*/  BRA `(.L_x_41) ;  /* 0x00000000000c7947 */ /* 0x000fec0003800000 */
.L_x_42:
[----:B------:R-:W-:Y:S01]  /*2590*/  ULDC UR4, c[0x0][0x580] ;  /* 0x0001600000047ab9 */ /* 0x000fe20000000800 */
[----:B------:R-:W-:Y:S02]  /*25a0*/  IMAD.MOV.U32 R58, RZ, RZ, 0x1 ;  /* 0x00000001ff3a7424 */ /* 0x000fe400078e00ff */
[----:B-----5:R-:W-:-:S07]  /*25b0*/  IMAD.U32 R59, RZ, RZ, UR4 ;  /* 0x00000004ff3b7e24 */ /* 0x020fce000f8e00ff */
.L_x_41:
[----:B-12-4-:R-:W1:Y:S02]  /*25c0*/  LDC.64 R4, c[0x0][0x5b0] ;  /* 0x00016c00ff047b82 */ /* 0x016e640000000a00 */
[----:B-1----:R-:W-:-:S04]  /*25d0*/  ISETP.NE.U32.AND P0, PT, R4, RZ, PT ;  /* 0x000000ff0400720c */ /* 0x002fc80003f05070 */
[----:B------:R-:W-:-:S13]  /*25e0*/  ISETP.NE.AND.EX P0, PT, R5, RZ, PT, P0 ;  /* 0x000000ff0500720c */ /* 0x000fda0003f05300 */
[----:B------:R-:W-:Y:S05]  /*25f0*/  @!P0 BRA `(.L_x_43) ;  /* 0x00000000002c8947 */ /* 0x000fea0003800000 */
[----:B------:R-:W-:Y:S02]  /*2600*/  ULDC.64 UR4, c[0x0][0x5a8] ;  /* 0x00016a0000047ab9 */ /* 0x000fe40000000a00 */
[----:B------:R-:W-:-:S04]  /*2610*/  ISETP.NE.U32.AND P0, PT, RZ, UR4, PT ;  /* 0x00000004ff007c0c */ /* 0x000fc8000bf05070 */
[----:B------:R-:W-:-:S13]  /*2620*/  ISETP.NE.AND.EX P0, PT, RZ, UR5, PT, P0 ;  /* 0x00000005ff007c0c */ /* 0x000fda000bf05300 */
[----:B------:R-:W-:Y:S05]  /*2630*/  @!P0 BRA `(.L_x_44) ;  /* 0x0000000000148947 */ /* 0x000fea0003800000 */
[----:B---3-5:R-:W1:Y:S01]  /*2640*/  LDC.64 R62, c[0x0][0x5a8] ;  /* 0x00016a00ff3e7b82 */ /* 0x028e620000000a00 */
[----:B------:R-:W-:-:S04]  /*2650*/  IMAD R3, R4, UR47, RZ ;  /* 0x0000002f04037c24 */ /* 0x000fc8000f8e02ff */
[----:B-1----:R-:W-:-:S06]  /*2660*/  IMAD.WIDE R62, R3, 0x4, R62 ;  /* 0x00000004033e7825 */ /* 0x002fcc00078e023e */
[----:B------:R1:W5:Y:S01]  /*2670*/  LDG.E R62, desc[UR38][R62.64] ;  /* 0x000000263e3e7981 */ /* 0x000362000c1e1900 */
[----:B------:R-:W-:Y:S05]  /*2680*/  BRA `(.L_x_43) ;  /* 0x0000000000087947 */ /* 0x000fea0003800000 */
.L_x_44:
[----:B------:R-:W-:Y:S02]  /*2690*/  ULDC UR4, c[0x0][0x5a0] ;  /* 0x0001680000047ab9 */ /* 0x000fe40000000800 */
[----:B-----5:R-:W-:-:S07]  /*26a0*/  IMAD.U32 R62, RZ, RZ, UR4 ;  /* 0x00000004ff3e7e24 */ /* 0x020fce000f8e00ff */
.L_x_43:
[----:B------:R-:W-:Y:S01]  /*26b0*/  ULDC.64 UR4, c[0x0][0x588] ;  /* 0x0001620000047ab9 */ /* 0x000fe20000000a00 */
[----:B------:R-:W-:Y:S01]  /*26c0*/  ISETP.NE.U32.AND P1, PT, R85, RZ, PT ;  /* 0x000000ff5500720c */ /* 0x000fe20003f25070 */
[----:B------:R-:W-:Y:S02]  /*26d0*/  UISETP.NE.U32.AND UP0, UPT, UR4, URZ, UPT ;  /* 0x0000003f0400728c */ /* 0x000fe4000bf05070 */
[----:B------:R-:W-:Y:S02]  /*26e0*/  ISETP.NE.U32.AND P3, PT, RZ, UR4, PT ;  /* 0x00000004ff007c0c */ /* 0x000fe4000bf65070 */
[----:B------:R-:W-:Y:S01]  /*26f0*/  ISETP.NE.AND.EX P5, PT, R86, RZ, PT, P1 ;  /* 0x000000ff5600720c */ /* 0x000fe20003fa5310 */
[----:B------:R-:W-:Y:S02]  /*2700*/  UISETP.NE.AND.EX UP0, UPT, UR5, URZ, UPT, UP0 ;  /* 0x0000003f0500728c */ /* 0x000fe4000bf05300 */
[----:B------:R-:W-:Y:S02]  /*2710*/  ISETP.NE.AND.EX P3, PT, RZ, UR5, PT, P3 ;  /* 0x00000005ff007c0c */ /* 0x000fe4000bf65330 */
[----:B------:R-:W-:-:S02]  /*2720*/  PLOP3.LUT P0, PT, PT, PT, PT, 0x8, 0x0 ;  /* 0x000000000000781c */ /* 0x000fc40003f0e170 */
[----:B------:R-:W-:-:S04]  /*2730*/  PLOP3.LUT P4, PT, PT, PT, UP0, 0x80, 0x0 ;  /* 0x000000000000781c */ /* 0x000fc80003f8f008 */
[----:B------:R-:W-:-:S05]  /*2740*/  PLOP3.LUT P4, PT, P4, PT, PT, 0x8, 0x0 ;  /* 0x000000000000781c */ /* 0x000fca000278e170 */
[----:B------:R-:W-:Y:S08]  /*2750*/  @P3 BRA P5, `(.L_x_45) ;  /* 0x0000000000243947 */ /* 0x000ff00002800000 */
[----:B------:R-:W-:Y:S04]  /*2760*/  BSSY B0, `(.L_x_45) ;  /* 0x0000008000007945 */ /* 0x000fe80003800000 */
[----:B------:R-:W-:Y:S05]  /*2770*/  @!P2 BRA `(.L_x_46) ;  /* 0x000000000014a947 */ /* 0x000fea0003800000 */
[----:B------:R-:W-:Y:S02]  /*2780*/  LOP3.LUT P3, RZ, R58, 0xff, RZ, 0xc0, !PT ;  /* 0x000000ff3aff7812 */ /* 0x000fe4000786c0ff */
[----:B------:R-:W-:-:S11]  /*2790*/  PLOP3.LUT P0, PT, P4, PT, PT, 0x80, 0x0 ;  /* 0x000000000000781c */ /* 0x000fd6000270f070 */
[----:B------:R-:W-:Y:S05]  /*27a0*/  @!P3 BRA `(.L_x_47) ;  /* 0x00000000000cb947 */ /* 0x000fea0003800000 */
[----:B-----5:R-:W-:Y:S01]  /*27b0*/  FSETP.EQ.AND P0, PT, R59, RZ, PT ;  /* 0x000000ff3b00720b */ /* 0x020fe20003f02000 */
[----:B------:R-:W-:-:S12]  /*27c0*/  BRA `(.L_x_47) ;  /* 0x0000000000047947 */ /* 0x000fd80003800000 */
.L_x_46:
[----:B-----5:R-:W-:-:S13]  /*27d0*/  FSETP.EQ.AND P0, PT, R59, RZ, PT ;  /* 0x000000ff3b00720b */ /* 0x020fda0003f02000 */
.L_x_47:
[----:B------:R-:W-:Y:S05]  /*27e0*/  BSYNC B0 ;  /* 0x0000000000007941 */ /* 0x000fea0003800000 */
.L_x_45:
[----:B------:R-:W-:Y:S04]  /*27f0*/  BSSY B0, `(.L_x_48) ;  /* 0x0000007000007945 */ /* 0x000fe80003800000 */
[----:B------:R-:W-:Y:S05]  /*2800*/  @!P2 BRA `(.L_x_49) ;  /* 0x000000000010a947 */ /* 0x000fea0003800000 */
[----:B------:R-:W-:-:S13]  /*2810*/  LOP3.LUT P2, RZ, R58, 0xff, RZ, 0xc0, !PT ;  /* 0x000000ff3aff7812 */ /* 0x000fda000784c0ff */
[----:B------:R-:W-:Y:S05]  /*2820*/  @!P2 BRA `(.L_x_50) ;  /* 0x00000000000ca947 */ /* 0x000fea0003800000 */
[----:B-----5:R-:W-:Y:S01]  /*2830*/  FSETP.EQ.AND P4, PT, R59, RZ, PT ;  /* 0x000000ff3b00720b */ /* 0x020fe20003f82000 */
[----:B------:R-:W-:-:S12]  /*2840*/  BRA `(.L_x_50) ;  /* 0x0000000000047947 */ /* 0x000fd80003800000 */
.L_x_49:
[----:B-----5:R-:W-:-:S13]  /*2850*/  FSETP.EQ.AND P4, PT, R59, RZ, PT ;  /* 0x000000ff3b00720b */ /* 0x020fda0003f82000 */
.L_x_50:
[----:B------:R-:W-:Y:S05]  /*2860*/  BSYNC B0 ;  /* 0x0000000000007941 */ /* 0x000fea0003800000 */
.L_x_48:
[----:B------:R-:W-:Y:S01]  /*2870*/  ULOP3.LUT UR4, UR50, 0x1, URZ, 0x3c, !UPT ;  /* 0x0000000132047892 */ /* 0x000fe2000f8e3c3f */
[----:B------:R-:W-:Y:S01]  /*2880*/  BSSY B0, `(.L_x_51) ;  /* 0x0000030000007945 */ /* 0x000fe20003800000 */
[----:B-1-3--:R-:W-:Y:S01]  /*2890*/  IMAD.U32 R63, RZ, RZ, UR49 ;  /* 0x00000031ff3f7e24 */ /* 0x00afe2000f8e00ff */
[----:B------:R-:W-:Y:S02]  /*28a0*/  CS2R R6, SRZ ;  /* 0x0000000000067805 */ /* 0x000fe4000001ff00 */
[----:B------:R-:W-:Y:S02]  /*28b0*/  CS2R R4, SRZ ;  /* 0x0000000000047805 */ /* 0x000fe4000001ff00 */
[----:B------:R-:W-:Y:S01]  /*28c0*/  CS2R R10, SRZ ;  /* 0x00000000000a7805 */ /* 0x000fe2000001ff00 */
[----:B------:R-:W-:Y:S01]  /*28d0*/  IMAD.U32 R13, RZ, RZ, UR4 ;  /* 0x00000004ff0d7e24 */ /* 0x000fe2000f8e00ff */
[----:B------:R-:W-:Y:S01]  /*28e0*/  CS2R R8, SRZ ;  /* 0x0000000000087805 */ /* 0x000fe2000001ff00 */
[----:B------:R-:W-:Y:S06]  /*28f0*/  @P0 BRA `(.L_x_52) ;  /* 0x0000000000a00947 */ /* 0x000fec0003800000 */
[----:B------:R-:W-:-:S13]  /*2900*/  ISETP.NE.AND P2, PT, R83, 0x3, PT ;  /* 0x000000035300780c */ /* 0x000fda0003f45270 */
[----:B------:R-:W-:Y:S05]  /*2910*/  @!P2 BRA `(.L_x_53) ;  /* 0x000000000004a947 */ /* 0x000fea0003800000 */
[----:B------:R-:W-:Y:S01]  /*2920*/  BPT.TRAP 0x1 ;  /* 0x000000040000795c */ /* 0x000fe20000300000 */
.L_x_53:
[----:B------:R-:W-:Y:S01]  /*2930*/  IMAD.U32 R3, RZ, RZ, UR49 ;  /* 0x00000031ff037e24 */ /* 0x000fe2000f8e00ff */
[----:B------:R-:W-:Y:S02]  /*2940*/  SHF.L.U32 R0, R13, 0x1f, RZ ;  /* 0x0000001f0d007819 */ /* 0x000fe400000006ff */
[----:B------:R-:W-:Y:S02]  /*2950*/  CS2R R6, SRZ ;  /* 0x0000000000067805 */ /* 0x000fe4000001ff00 */
[----:B------:R-:W-:-:S04]  /*2960*/  LEA R3, R3, UR52, 0x3 ;  /* 0x0000003403037c11 */ /* 0x000fc8000f8e18ff */
[----:B------:R-:W1:Y:S02]  /*2970*/  SYNCS.PHASECHK.TRANS64.TRYWAIT P2, [R3+URZ+0x80], R0 ;  /* 0x00008000030075a7 */ /* 0x000e64000804017f */
[----:B-1----:R-:W-:Y:S05]  /*2980*/  @!P2 BRA `(.L_x_54) ;  /* 0x0000007400aca947 */ /* 0x002fea0003800000 */
.L_x_140:
[----:B------:R-:W-:Y:S02]  /*2990*/  CS2R R4, SRZ ;  /* 0x0000000000047805 */ /* 0x000fe4000001ff00 */
[----:B------:R-:W-:Y:S02]  /*29a0*/  CS2R R10, SRZ ;  /* 0x00000000000a7805 */ /* 0x000fe4000001ff00 */
[----:B------:R-:W-:Y:S01]  /*29b0*/  CS2R R8, SRZ ;  /* 0x0000000000087805 */ /* 0x000fe2000001ff00 */
[----:B------:R-:W-:Y:S06]  /*29c0*/  @P4 BRA `(.L_x_55) ;  /* 0x0000000000544947 */ /* 0x000fec0003800000 */
[C---:B-1----:R-:W-:Y:S01]  /*29d0*/  IMAD.SHL.U32 R0, R18.reuse, 0x10, RZ ;  /* 0x0000001012007824 */ /* 0x042fe200078e00ff */
[----:B------:R-:W-:Y:S01]  /*29e0*/  SHF.R.U32.HI R5, RZ, 0x1, R18 ;  /* 0x00000001ff057819 */ /* 0x000fe20000011612 */
[C---:B------:R-:W-:Y:S01]  /*29f0*/  IMAD.SHL.U32 R3, R18.reuse, 0x20, RZ ;  /* 0x0000002012037824 */ /* 0x040fe200078e00ff */
[C---:B------:R-:W-:Y:S01]  /*2a00*/  LOP3.LUT P2, RZ, R18.reuse, 0x4, RZ, 0xc0, !PT ;  /* 0x0000000412ff7812 */ /* 0x040fe2000784c0ff */
[----:B------:R-:W-:Y:S01]  /*2a10*/  IMAD.SHL.U32 R7, R18, 0x4, RZ ;  /* 0x0000000412077824 */ /* 0x000fe200078e00ff */
[----:B------:R-:W-:Y:S01]  /*2a20*/  LOP3.LUT R0, R0, 0xe00, RZ, 0xc0, !PT ;  /* 0x00000e0000007812 */ /* 0x000fe200078ec0ff */
[----:B------:R-:W-:Y:S05]  /*2a30*/  WARPSYNC.ALL ;  /* 0x0000000000007948 */ /* 0x000fea0003800000 */
[----:B------:R-:W-:-:S02]  /*2a40*/  LOP3.LUT R4, R3, 0xc0, RZ, 0xc0, !PT ;  /* 0x000000c003047812 */ /* 0x000fc400078ec0ff */
[----:B------:R-:W-:Y:S02]  /*2a50*/  LOP3.LUT R0, R0, 0x20, R3, 0xf8, !PT ;  /* 0x0000002000007812 */ /* 0x000fe400078ef803 */
[----:B------:R-:W-:Y:S02]  /*2a60*/  LOP3.LUT R4, R4, 0x8, R5, 0xf8, !PT ;  /* 0x0000000804047812 */ /* 0x000fe400078ef805 */
[----:B------:R-:W-:Y:S01]  /*2a70*/  LOP3.LUT R0, R0, 0x100, R3, 0xf8, !PT ;  /* 0x0000010000007812 */ /* 0x000fe200078ef803 */
[----:B------:R-:W-:Y:S01]  /*2a80*/  IMAD.U32 R3, RZ, RZ, UR49 ;  /* 0x00000031ff037e24 */ /* 0x000fe2000f8e00ff */
[----:B------:R-:W-:-:S04]  /*2a90*/  LOP3.LUT R7, R4, 0x18, R7, 0x78, !PT ;  /* 0x0000001804077812 */ /* 0x000fc800078e7807 */
[----:B------:R-:W-:-:S05]  /*2aa0*/  LOP3.LUT R0, R0, R7, RZ, 0xfc, !PT ;  /* 0x0000000700007212 */ /* 0x000fca00078efcff */
[----:B------:R-:W-:-:S05]  /*2ab0*/  IMAD R0, R3, 0x1000, R0 ;  /* 0x0000100003007824 */ /* 0x000fca00078e0200 */
[----:B------:R-:W-:-:S05]  /*2ac0*/  LEA R0, R0, UR52, 0x1 ;  /* 0x0000003400007c11 */ /* 0x000fca000f8e08ff */
[C---:B------:R-:W-:Y:S01]  /*2ad0*/  VIADD R3, R0.reuse, 0x200 ;  /* 0x0000020000037836 */ /* 0x040fe20000000000 */
[----:B------:R2:W3:Y:S01]  /*2ae0*/  LDSM.16.M88.4 R8, [R0+0x200] ;  /* 0x000200000008783b */ /* 0x0004e20000000200 */
[----:B------:R-:W-:Y:S02]  /*2af0*/  VIADD R4, R0, 0x220 ;  /* 0x0000022000047836 */ /* 0x000fe40000000000 */
[----:B------:R-:W-:-:S06]  /*2b00*/  @P2 VIADD R4, R3, 0xffffffe0 ;  /* 0xffffffe003042836 */ /* 0x000fcc0000000000 */
[----:B--2---:R-:W4:Y:S02]  /*2b10*/  LDSM.16.M88.4 R4, [R4] ;  /* 0x000000000404783b */ /* 0x004f240000000200 */
.L_x_55:
[----:B------:R-:W-:-:S04]  /*2b20*/  UIADD3 UR4, UR49, 0x1, URZ ;  /* 0x0000000131047890 */ /* 0x000fc8000fffe03f */
[----:B------:R-:W-:-:S04]  /*2b30*/  UISETP.NE.AND UP0, UPT, UR4, 0x3, UPT ;  /* 0x000000030400788c */ /* 0x000fc8000bf05270 */
[----:B------:R-:W-:Y:S02]  /*2b40*/  USEL UR5, URZ, 0x1, UP0 ;  /* 0x000000013f057887 */ /* 0x000fe40008000000 */
[----:B------:R-:W-:-:S04]  /*2b50*/  USEL UR4, UR4, URZ, UP0 ;  /* 0x0000003f04047287 */ /* 0x000fc80008000000 */
[----:B------:R-:W-:Y:S02]  /*2b60*/  LOP3.LUT R13, R13, UR5, RZ, 0x3c, !PT ;  /* 0x000000050d0d7c12 */ /* 0x000fe4000f8e3cff */
[----:B------:R-:W-:-:S07]  /*2b70*/  IMAD.U32 R63, RZ, RZ, UR4 ;  /* 0x00000004ff3f7e24 */ /* 0x000fce000f8e00ff */
.L_x_52:
[----:B------:R-:W-:Y:S05]  /*2b80*/  BSYNC B0 ;  /* 0x0000000000007941 */ /* 0x000fea0003800000 */
.L_x_51:
[----:B-1-3--:R-:W-:Y:S01]  /*2b90*/  IMAD.U32 R0, R9, 0x10000, RZ ;  /* 0x0001000009007824 */ /* 0x00afe200078e00ff */
[----:B------:R-:W-:Y:S01]  /*2ba0*/  LOP3.LUT R76, R11, 0xffff0000, RZ, 0xc0, !PT ;  /* 0xffff00000b4c7812 */ /* 0x000fe200078ec0ff */
[----:B------:R-:W-:Y:S01]  /*2bb0*/  IMAD.MOV.U32 R3, RZ, RZ, 0x3aae005b ;  /* 0x3aae005bff037424 */ /* 0x000fe200078e00ff */
[----:B------:R-:W-:Y:S05]  /*2bc0*/  WARPSYNC.ALL ;  /* 0x0000000000007948 */ /* 0x000fea0003800000 */
[----:B-----5:R-:W-:Y:S01]  /*2bd0*/  FMUL R23, R59, R0 ;  /* 0x000000003b177220 */ /* 0x020fe20000400000 */
[----:B------:R-:W-:Y:S01]  /*2be0*/  IMAD.MOV.U32 R0, RZ, RZ, 0x38eb4c3a ;  /* 0x38eb4c3aff007424 */ /* 0x000fe200078e00ff */
[----:B------:R-:W-:Y:S01]  /*2bf0*/  BSSY B0, `(.L_x_56) ;  /* 0x00001f3000007945 */ /* 0x000fe20003800000 */
[----:B------:R-:W-:-:S02]  /*2c00*/  IMAD.MOV.U32 R12, RZ, RZ, 0x3c09919f ;  /* 0x3c09919fff0c7424 */ /* 0x000fc400078e00ff */
[----:B------:R-:W-:Y:S01]  /*2c10*/  FFMA R64, R62, R26, R23 ;  /* 0x0000001a3e407223 */ /* 0x000fe20000000017 */
[----:B------:R-:W-:Y:S02]  /*2c20*/  IMAD.U32 R74, R11, 0x10000, RZ ;  /* 0x000100000b4a7824 */ /* 0x000fe400078e00ff */
[----:B------:R-:W-:Y:S01]  /*2c30*/  FMUL R11, R59, R76 ;  /* 0x0000004c3b0b7220 */ /* 0x000fe20000400000 */
[C---:B------:R-:W-:Y:S01]  /*2c40*/  FMUL R69, R64.reuse, 0.70710676908493041992 ;  /* 0x3f3504f340457820 */ /* 0x040fe20000400000 */
[----:B------:R-:W-:Y:S02]  /*2c50*/  FMUL R64, R64, 0.5 ;  /* 0x3f00000040407820 */ /* 0x000fe40000400000 */
[----:B------:R-:W-:Y:S01]  /*2c60*/  FFMA R31, R62, R31, R11 ;  /* 0x0000001f3e1f7223 */ /* 0x000fe2000000000b */
[C---:B------:R-:W-:Y:S01]  /*2c70*/  FMUL R14, R69.reuse, R69 ;  /* 0x00000045450e7220 */ /* 0x040fe20000400000 */
[----:B------:R-:W-:-:S04]  /*2c80*/  FSETP.GE.AND P2, PT, |R69|, 1.0029599666595458984, PT ;  /* 0x3f8060fe4500780b */ /* 0x000fc80003f46200 */
[----:B------:R-:W-:Y:S01]  /*2c90*/  FSEL R26, |R69|, R14, P2 ;  /* 0x0000000e451a7208 */ /* 0x000fe20001000200 */
[----:B------:R-:W-:Y:S01]  /*2ca0*/  IMAD.MOV.U32 R14, RZ, RZ, 0x3d24d99a ;  /* 0x3d24d99aff0e7424 */ /* 0x000fe200078e00ff */
[----:B------:R-:W-:Y:S02]  /*2cb0*/  FSEL R15, R0, 8.4834944573231041431e-05, P2 ;  /* 0x38b1e96a000f7808 */ /* 0x000fe40001000000 */
[----:B------:R-:W-:Y:S02]  /*2cc0*/  FSEL R21, -R3, -0.00082130916416645050049, P2 ;  /* 0xba574d2003157808 */ /* 0x000fe40001000100 */
[----:B------:R-:W-:Y:S02]  /*2cd0*/  FSEL R20, R12, 0.0052134888246655464172, P2 ;  /* 0x3baad5ea0c147808 */ /* 0x000fe40001000000 */
[----:B------:R-:W-:Y:S01]  /*2ce0*/  FSEL R66, -R14, -0.026868773624300956726, P2 ;  /* 0xbcdc1be70e427808 */ /* 0x000fe20001000100 */
[----:B------:R-:W-:Y:S01]  /*2cf0*/  FFMA R21, R26, R15, R21 ;  /* 0x0000000f1a157223 */ /* 0x000fe20000000015 */
[----:B------:R-:W-:-:S03]  /*2d00*/  IMAD.MOV.U32 R15, RZ, RZ, 0x3e235519 ;  /* 0x3e235519ff0f7424 */ /* 0x000fc600078e00ff */
[C---:B------:R-:W-:Y:S01]  /*2d10*/  FFMA R21, R26.reuse, R21, R20 ;  /* 0x000000151a157223 */ /* 0x040fe20000000014 */
[----:B------:R-:W-:Y:S01]  /*2d20*/  IMAD.MOV.U32 R20, RZ, RZ, 0x3f69b4f9 ;  /* 0x3f69b4f9ff147424 */ /* 0x000fe200078e00ff */
[----:B------:R-:W-:Y:S02]  /*2d30*/  FSEL R68, R15, 0.11284004896879196167, P2 ;  /* 0x3de718af0f447808 */ /* 0x000fe40001000000 */
[----:B------:R-:W-:Y:S01]  /*2d40*/  FFMA R65, R26, R21, R66 ;  /* 0x000000151a417223 */ /* 0x000fe20000000042 */
[----:B------:R-:W-:Y:S01]  /*2d50*/  IMAD.MOV.U32 R21, RZ, RZ, 0x3f210a14 ;  /* 0x3f210a14ff157424 */ /* 0x000fe200078e00ff */
[----:B------:R-:W-:Y:S02]  /*2d60*/  FSEL R66, R20, -0.37612664699554443359, P2 ;  /* 0xbec093ac14427808 */ /* 0x000fe40001000000 */
[----:B------:R-:W-:Y:S02]  /*2d70*/  FFMA R65, R26, R65, R68 ;  /* 0x000000411a417223 */ /* 0x000fe40000000044 */
[----:B------:R-:W-:-:S02]  /*2d80*/  FSEL R68, R21, 0.12837915122509002686, P2 ;  /* 0x3e0375d315447808 */ /* 0x000fc40001000000 */
[----:B------:R-:W-:Y:S01]  /*2d90*/  FFMA R65, R26, R65, R66 ;  /* 0x000000411a417223 */ /* 0x000fe20000000042 */
[----:B------:R-:W-:-:S03]  /*2da0*/  FSEL R66, -|R69|, R69, P2 ;  /* 0x0000004545427208 */ /* 0x000fc60001000300 */
[----:B------:R-:W-:Y:S01]  /*2db0*/  FFMA R65, R26, R65, R68 ;  /* 0x000000411a417223 */ /* 0x000fe20000000044 */
[----:B------:R-:W-:-:S03]  /*2dc0*/  LOP3.LUT R26, R9, 0xffff0000, RZ, 0xc0, !PT ;  /* 0xffff0000091a7812 */ /* 0x000fc600078ec0ff */
[----:B------:R-:W-:Y:S01]  /*2dd0*/  FFMA R65, R65, R66, R66 ;  /* 0x0000004241417223 */ /* 0x000fe20000000042 */
[C---:B------:R-:W-:Y:S02]  /*2de0*/  IMAD.U32 R66, R10.reuse, 0x10000, RZ ;  /* 0x000100000a427824 */ /* 0x040fe400078e00ff */
[C---:B------:R-:W-:Y:S01]  /*2df0*/  FMUL R26, R59.reuse, R26 ;  /* 0x0000001a3b1a7220 */ /* 0x040fe20000400000 */
[----:B------:R-:W-:Y:S01]  /*2e00*/  LOP3.LUT R10, R10, 0xffff0000, RZ, 0xc0, !PT ;  /* 0xffff00000a0a7812 */ /* 0x000fe200078ec0ff */
[----:B------:R-:W1:Y:S01]  /*2e10*/  @P2 MUFU.EX2 R67, R65 ;  /* 0x0000004100432308 */ /* 0x000e620000000800 */
[C---:B------:R-:W-:Y:S01]  /*2e20*/  FMUL R9, R59.reuse, R66 ;  /* 0x000000423b097220 */ /* 0x040fe20000400000 */
[C---:B------:R-:W-:Y:S02]  /*2e30*/  FFMA R27, R62.reuse, R27, R26 ;  /* 0x0000001b3e1b7223 */ /* 0x040fe4000000001a */
[----:B------:R-:W-:Y:S01]  /*2e40*/  FMUL R10, R59, R10 ;  /* 0x0000000a3b0a7220 */ /* 0x000fe20000400000 */
[C---:B------:R-:W-:Y:S01]  /*2e50*/  FFMA R28, R62.reuse, R28, R9 ;  /* 0x0000001c3e1c7223 */ /* 0x040fe20000000009 */
[C---:B------:R-:W-:Y:S01]  /*2e60*/  FMUL R78, R27.reuse, 0.70710676908493041992 ;  /* 0x3f3504f31b4e7820 */ /* 0x040fe20000400000 */
[----:B------:R-:W-:Y:S01]  /*2e70*/  FMUL R27, R27, 0.5 ;  /* 0x3f0000001b1b7820 */ /* 0x000fe20000400000 */
[----:B------:R-:W-:Y:S01]  /*2e80*/  FFMA R29, R62, R29, R10 ;  /* 0x0000001d3e1d7223 */ /* 0x000fe2000000000a */
[----:B------:R-:W-:Y:S01]  /*2e90*/  FMUL R80, R28, 0.70710676908493041992 ;  /* 0x3f3504f31c507820 */ /* 0x000fe20000400000 */
[----:B------:R-:W-:-:S02]  /*2ea0*/  FMUL R66, R78, R78 ;  /* 0x0000004e4e427220 */ /* 0x000fc40000400000 */
[C---:B------:R-:W-:Y:S01]  /*2eb0*/  FMUL R84, R29.reuse, 0.70710676908493041992 ;  /* 0x3f3504f31d547820 */ /* 0x040fe20000400000 */
[C---:B------:R-:W-:Y:S01]  /*2ec0*/  FMUL R68, R80.reuse, R80 ;  /* 0x0000005050447220 */ /* 0x040fe20000400000 */
[----:B------:R-:W-:Y:S01]  /*2ed0*/  FSETP.GE.AND P3, PT, |R80|, 1.0029599666595458984, PT ;  /* 0x3f8060fe5000780b */ /* 0x000fe20003f66200 */
[----:B------:R-:W-:Y:S01]  /*2ee0*/  FMUL R29, R29, 0.5 ;  /* 0x3f0000001d1d7820 */ /* 0x000fe20000400000 */
[----:B------:R-:W-:Y:S01]  /*2ef0*/  FMUL R70, R84, R84 ;  /* 0x0000005454467220 */ /* 0x000fe20000400000 */
[----:B-1----:R-:W-:Y:S01]  /*2f00*/  @P2 FADD R67, -R67, 1 ;  /* 0x3f80000043432421 */ /* 0x002fe20000000100 */
[----:B------:R-:W-:Y:S02]  /*2f10*/  FSEL R68, |R80|, R68, P3 ;  /* 0x0000004450447208 */ /* 0x000fe40001800200 */
[----:B------:R-:W-:Y:S02]  /*2f20*/  FSEL R71, R0, 8.4834944573231041431e-05, P3 ;  /* 0x38b1e96a00477808 */ /* 0x000fe40001800000 */
[----:B------:R-:W-:-:S02]  /*2f30*/  @P2 LOP3.LUT R65, R67, 0x80000000, R69, 0xb8, !PT ;  /* 0x8000000043412812 */ /* 0x000fc400078eb845 */
[C---:B------:R-:W-:Y:S02]  /*2f40*/  FSETP.GE.AND P2, PT, |R78|.reuse, 1.0029599666595458984, PT ;  /* 0x3f8060fe4e00780b */ /* 0x040fe40003f46200 */
[----:B------:R-:W-:Y:S01]  /*2f50*/  FSEL R73, -R3, -0.00082130916416645050049, P3 ;  /* 0xba574d2003497808 */ /* 0x000fe20001800100 */
[----:B------:R-:W-:Y:S01]  /*2f60*/  FADD R65, R65, 1 ;  /* 0x3f80000041417421 */ /* 0x000fe20000000000 */
[----:B------:R-:W-:Y:S02]  /*2f70*/  FSEL R66, |R78|, R66, P2 ;  /* 0x000000424e427208 */ /* 0x000fe40001000200 */
[----:B------:R-:W-:Y:S01]  /*2f80*/  FSEL R67, R0, 8.4834944573231041431e-05, P2 ;  /* 0x38b1e96a00437808 */ /* 0x000fe20001000000 */
[----:B------:R-:W-:Y:S01]  /*2f90*/  FFMA R73, R68, R71, R73 ;  /* 0x0000004744497223 */ /* 0x000fe20000000049 */
[----:B------:R-:W-:Y:S01]  /*2fa0*/  FSEL R69, -R3, -0.00082130916416645050049, P2 ;  /* 0xba574d2003457808 */ /* 0x000fe20001000100 */
[----:B------:R-:W-:Y:S01]  /*2fb0*/  FMUL R64, R65, R64 ;  /* 0x0000004041407220 */ /* 0x000fe20000400000 */
[----:B------:R-:W-:-:S02]  /*2fc0*/  FSETP.GE.AND P5, PT, |R84|, 1.0029599666595458984, PT ;  /* 0x3f8060fe5400780b */ /* 0x000fc40003fa6200 */
[----:B------:R-:W-:Y:S01]  /*2fd0*/  FSEL R71, -R14, -0.026868773624300956726, P2 ;  /* 0xbcdc1be70e477808 */ /* 0x000fe20001000100 */
[----:B------:R-:W-:Y:S01]  /*2fe0*/  FFMA R67, R66, R67, R69 ;  /* 0x0000004342437223 */ /* 0x000fe20000000045 */
[----:B------:R-:W-:Y:S02]  /*2ff0*/  FSEL R69, R12, 0.0052134888246655464172, P2 ;  /* 0x3baad5ea0c457808 */ /* 0x000fe40001000000 */
[----:B------:R-:W-:Y:S02]  /*3000*/  FSEL R70, |R84|, R70, P5 ;  /* 0x0000004654467208 */ /* 0x000fe40002800200 */
[----:B------:R-:W-:Y:S01]  /*3010*/  FSEL R77, R0, 8.4834944573231041431e-05, P5 ;  /* 0x38b1e96a004d7808 */ /* 0x000fe20002800000 */
[----:B------:R-:W-:Y:S01]  /*3020*/  FFMA R67, R66, R67, R69 ;  /* 0x0000004342437223 */ /* 0x000fe20000000045 */
[----:B------:R-:W-:Y:S02]  /*3030*/  FSEL R79, -R3, -0.00082130916416645050049, P5 ;  /* 0xba574d20034f7808 */ /* 0x000fe40002800100 */
[----:B------:R-:W-:Y:S01]  /*3040*/  FSEL R75, R12, 0.0052134888246655464172, P3 ;  /* 0x3baad5ea0c4b7808 */ /* 0x000fe20001800000 */
[----:B------:R-:W-:Y:S01]  /*3050*/  FFMA R67, R66, R67, R71 ;  /* 0x0000004342437223 */ /* 0x000fe20000000047 */
[C---:B------:R-:W-:Y:S01]  /*3060*/  FSEL R69, R15.reuse, 0.11284004896879196167, P2 ;  /* 0x3de718af0f457808 */ /* 0x040fe20001000000 */
[----:B------:R-:W-:Y:S01]  /*3070*/  FFMA R77, R70, R77, R79 ;  /* 0x0000004d464d7223 */ /* 0x000fe2000000004f */
[----:B------:R-:W-:Y:S01]  /*3080*/  FSEL R81, R12, 0.0052134888246655464172, P5 ;  /* 0x3baad5ea0c517808 */ /* 0x000fe20002800000 */
[----:B------:R-:W-:Y:S01]  /*3090*/  FFMA R73, R68, R73, R75 ;  /* 0x0000004944497223 */ /* 0x000fe2000000004b */
[----:B------:R-:W-:Y:S01]  /*30a0*/  FSEL R75, -R14, -0.026868773624300956726, P3 ;  /* 0xbcdc1be70e4b7808 */ /* 0x000fe20001800100 */
[----:B------:R-:W-:Y:S01]  /*30b0*/  FFMA R67, R66, R67, R69 ;  /* 0x0000004342437223 */ /* 0x000fe20000000045 */
[----:B------:R-:W-:Y:S01]  /*30c0*/  FSEL R71, R20, -0.37612664699554443359, P2 ;  /* 0xbec093ac14477808 */ /* 0x000fe20001000000 */
[----:B------:R-:W-:Y:S01]  /*30d0*/  FFMA R81, R70, R77, R81 ;  /* 0x0000004d46517223 */ /* 0x000fe20000000051 */
[----:B------:R-:W-:Y:S01]  /*30e0*/  FSEL R77, R15, 0.11284004896879196167, P3 ;  /* 0x3de718af0f4d7808 */ /* 0x000fe20001800000 */
[----:B------:R-:W-:Y:S01]  /*30f0*/  FFMA R73, R68, R73, R75 ;  /* 0x0000004944497223 */ /* 0x000fe2000000004b */
[----:B------:R-:W-:Y:S01]  /*3100*/  FSEL R69, R21, 0.12837915122509002686, P2 ;  /* 0x3e0375d315457808 */ /* 0x000fe20001000000 */
[----:B------:R-:W-:Y:S01]  /*3110*/  FFMA R67, R66, R67, R71 ;  /* 0x0000004342437223 */ /* 0x000fe20000000047 */
[----:B------:R-:W-:Y:S01]  /*3120*/  FSEL R79, -R14, -0.026868773624300956726, P5 ;  /* 0xbcdc1be70e4f7808 */ /* 0x000fe20002800100 */
[----:B------:R-:W-:Y:S01]  /*3130*/  FFMA R73, R68, R73, R77 ;  /* 0x0000004944497223 */ /* 0x000fe2000000004d */
[----:B------:R-:W-:Y:S01]  /*3140*/  FSEL R75, R20, -0.37612664699554443359, P3 ;  /* 0xbec093ac144b7808 */ /* 0x000fe20001800000 */
[----:B------:R-:W-:Y:S01]  /*3150*/  FFMA R66, R66, R67, R69 ;  /* 0x0000004342427223 */ /* 0x000fe20000000045 */
[----:B------:R-:W-:Y:S01]  /*3160*/  FSEL R71, -|R78|, R78, P2 ;  /* 0x0000004e4e477208 */ /* 0x000fe20001000300 */
[----:B------:R-:W-:Y:S01]  /*3170*/  FFMA R79, R70, R81, R79 ;  /* 0x00000051464f7223 */ /* 0x000fe2000000004f */
[----:B------:R-:W-:Y:S01]  /*3180*/  FSEL R77, R15, 0.11284004896879196167, P5 ;  /* 0x3de718af0f4d7808 */ /* 0x000fe20002800000 */
[----:B------:R-:W-:Y:S01]  /*3190*/  FFMA R73, R68, R73, R75 ;  /* 0x0000004944497223 */ /* 0x000fe2000000004b */
[C---:B------:R-:W-:Y:S01]  /*31a0*/  FSEL R67, R21.reuse, 0.12837915122509002686, P3 ;  /* 0x3e0375d315437808 */ /* 0x040fe20001800000 */
[----:B------:R-:W-:Y:S01]  /*31b0*/  FFMA R66, R66, R71, R71 ;  /* 0x0000004742427223 */ /* 0x000fe20000000047 */
[----:B------:R-:W-:Y:S01]  /*31c0*/  FSEL R71, R20, -0.37612664699554443359, P5 ;  /* 0xbec093ac14477808 */ /* 0x000fe20002800000 */
[----:B------:R-:W-:Y:S01]  /*31d0*/  FFMA R77, R70, R79, R77 ;  /* 0x0000004f464d7223 */ /* 0x000fe2000000004d */
[----:B------:R-:W-:Y:S01]  /*31e0*/  FSEL R69, -|R80|, R80, P3 ;  /* 0x0000005050457208 */ /* 0x000fe20001800300 */
[----:B------:R-:W-:Y:S01]  /*31f0*/  FFMA R68, R68, R73, R67 ;  /* 0x0000004944447223 */ /* 0x000fe20000000043 */
[----:B------:R-:W-:Y:S01]  /*3200*/  FSEL R72, R21, 0.12837915122509002686, P5 ;  /* 0x3e0375d315487808 */ /* 0x000fe20002800000 */
[----:B------:R-:W1:Y:S01]  /*3210*/  @P2 MUFU.EX2 R67, R66 ;  /* 0x0000004200432308 */ /* 0x000e620000000800 */
[----:B------:R-:W-:Y:S01]  /*3220*/  FFMA R71, R70, R77, R71 ;  /* 0x0000004d46477223 */ /* 0x000fe20000000047 */
[----:B------:R-:W-:Y:S01]  /*3230*/  FFMA R68, R68, R69, R69 ;  /* 0x0000004544447223 */ /* 0x000fe20000000045 */
[----:B------:R-:W-:Y:S01]  /*3240*/  FSEL R69, -|R84|, R84, P5 ;  /* 0x0000005454457208 */ /* 0x000fe20002800300 */
[----:B------:R-:W-:Y:S01]  /*3250*/  FMUL R81, R31, 0.70710676908493041992 ;  /* 0x3f3504f31f517820 */ /* 0x000fe20000400000 */
[----:B------:R-:W-:Y:S01]  /*3260*/  FFMA R70, R70, R71, R72 ;  /* 0x0000004746467223 */ /* 0x000fe20000000048 */
[C---:B------:R-:W-:Y:S01]  /*3270*/  IMAD.U32 R72, R8.reuse, 0x10000, RZ ;  /* 0x0001000008487824 */ /* 0x040fe200078e00ff */
[----:B------:R-:W-:Y:S01]  /*3280*/  LOP3.LUT R8, R8, 0xffff0000, RZ, 0xc0, !PT ;  /* 0xffff000008087812 */ /* 0x000fe200078ec0ff */
[----:B------:R-:W2:Y:S01]  /*3290*/  @P3 MUFU.EX2 R71, R68 ;  /* 0x0000004400473308 */ /* 0x000ea20000000800 */
[----:B------:R-:W-:Y:S01]  /*32a0*/  FFMA R70, R70, R69, R69 ;  /* 0x0000004546467223 */ /* 0x000fe20000000045 */
[----:B------:R-:W-:Y:S01]  /*32b0*/  FMUL R69, R59, R72 ;  /* 0x000000483b457220 */ /* 0x000fe20000400000 */
[----:B------:R-:W-:Y:S01]  /*32c0*/  FMUL R75, R81, R81 ;  /* 0x00000051514b7220 */ /* 0x000fe20000400000 */
[----:B------:R-:W-:-:S02]  /*32d0*/  FMUL R31, R31, 0.5 ;  /* 0x3f0000001f1f7820 */ /* 0x000fc40000400000 */
[----:B------:R-:W-:Y:S02]  /*32e0*/  FFMA R24, R62, R24, R69 ;  /* 0x000000183e187223 */ /* 0x000fe40000000045 */
[----:B------:R-:W3:Y:S01]  /*32f0*/  @P5 MUFU.EX2 R73, R70 ;  /* 0x0000004600495308 */ /* 0x000ee20000000800 */
[----:B-1----:R-:W-:Y:S01]  /*3300*/  @P2 FADD R67, -R67, 1 ;  /* 0x3f80000043432421 */ /* 0x002fe20000000100 */
[C---:B------:R-:W-:Y:S01]  /*3310*/  FMUL R90, R24.reuse, 0.70710676908493041992 ;  /* 0x3f3504f3185a7820 */ /* 0x040fe20000400000 */
[----:B------:R-:W-:-:S03]  /*3320*/  FMUL R24, R24, 0.5 ;  /* 0x3f00000018187820 */ /* 0x000fc60000400000 */
[----:B------:R-:W-:Y:S01]  /*3330*/  @P2 LOP3.LUT R66, R67, 0x80000000, R78, 0xb8, !PT ;  /* 0x8000000043422812 */ /* 0x000fe200078eb84e */
[----:B------:R-:W-:Y:S01]  /*3340*/  FMUL R67, R59, R74 ;  /* 0x0000004a3b437220 */ /* 0x000fe20000400000 */
[----:B------:R-:W-:Y:S01]  /*3350*/  FSETP.GE.AND P2, PT, |R90|, 1.0029599666595458984, PT ;  /* 0x3f8060fe5a00780b */ /* 0x000fe20003f46200 */
[----:B--2---:R-:W-:Y:S02]  /*3360*/  @P3 FADD R71, -R71, 1 ;  /* 0x3f80000047473421 */ /* 0x004fe40000000100 */
[----:B------:R-:W-:Y:S01]  /*3370*/  FFMA R30, R62, R30, R67 ;  /* 0x0000001e3e1e7223 */ /* 0x000fe20000000043 */
[----:B------:R-:W-:Y:S02]  /*3380*/  FADD R66, R66, 1 ;  /* 0x3f80000042427421 */ /* 0x000fe40000000000 */
[----:B------:R-:W-:Y:S01]  /*3390*/  @P3 LOP3.LUT R68, R71, 0x80000000, R80, 0xb8, !PT ;  /* 0x8000000047443812 */ /* 0x000fe200078eb850 */
[----:B------:R-:W-:Y:S01]  /*33a0*/  FMUL R92, R30, 0.70710676908493041992 ;  /* 0x3f3504f31e5c7820 */ /* 0x000fe20000400000 */
[----:B------:R-:W-:Y:S01]  /*33b0*/  FMUL R65, R66, R27 ;  /* 0x0000001b42417220 */ /* 0x000fe20000400000 */
[----:B---3--:R-:W-:Y:S01]  /*33c0*/  @P5 FADD R73, -R73, 1 ;  /* 0x3f80000049495421 */ /* 0x008fe20000000100 */
[----:B------:R-:W-:Y:S01]  /*33d0*/  FMUL R27, R30, 0.5 ;  /* 0x3f0000001e1b7820 */ /* 0x000fe20000400000 */
[C---:B------:R-:W-:Y:S01]  /*33e0*/  FMUL R71, R92.reuse, R92 ;  /* 0x0000005c5c477220 */ /* 0x040fe20000400000 */
[----:B------:R-:W-:Y:S01]  /*33f0*/  FSETP.GE.AND P3, PT, |R92|, 1.0029599666595458984, PT ;  /* 0x3f8060fe5c00780b */ /* 0x000fe20003f66200 */
[----:B------:R-:W-:Y:S01]  /*3400*/  FADD R68, R68, 1 ;  /* 0x3f80000044447421 */ /* 0x000fe20000000000 */
[----:B------:R-:W-:-:S02]  /*3410*/  @P5 LOP3.LUT R70, R73, 0x80000000, R84, 0xb8, !PT ;  /* 0x8000000049465812 */ /* 0x000fc400078eb854 */
[----:B------:R-:W-:Y:S02]  /*3420*/  FSETP.GE.AND P5, PT, |R81|, 1.0029599666595458984, PT ;  /* 0x3f8060fe5100780b */ /* 0x000fe40003fa6200 */
[----:B------:R-:W-:Y:S01]  /*3430*/  FSEL R73, |R92|, R71, P3 ;  /* 0x000000475c497208 */ /* 0x000fe20001800200 */
[----:B------:R-:W-:Y:S01]  /*3440*/  FMUL R71, R90, R90 ;  /* 0x0000005a5a477220 */ /* 0x000fe20000400000 */
[----:B------:R-:W-:Y:S01]  /*3450*/  FSEL R72, R0, 8.4834944573231041431e-05, P3 ;  /* 0x38b1e96a00487808 */ /* 0x000fe20001800000 */
[----:B------:R-:W-:Y:S01]  /*3460*/  FADD R70, R70, 1 ;  /* 0x3f80000046467421 */ /* 0x000fe20000000000 */
[----:B------:R-:W-:Y:S02]  /*3470*/  FSEL R74, -R3, -0.00082130916416645050049, P3 ;  /* 0xba574d20034a7808 */ /* 0x000fe40001800100 */
[----:B------:R-:W-:Y:S01]  /*3480*/  FSEL R77, |R81|, R75, P5 ;  /* 0x0000004b514d7208 */ /* 0x000fe20002800200 */
[----:B------:R-:W-:Y:S01]  /*3490*/  FMUL R70, R70, R29 ;  /* 0x0000001d46467220 */ /* 0x000fe20000400000 */
[----:B------:R-:W-:Y:S01]  /*34a0*/  FSEL R76, R0, 8.4834944573231041431e-05, P5 ;  /* 0x38b1e96a004c7808 */ /* 0x000fe20002800000 */
[----:B------:R-:W-:Y:S01]  /*34b0*/  FFMA R78, R73, R72, R74 ;  /* 0x00000048494e7223 */ /* 0x000fe2000000004a */
[----:B------:R-:W-:-:S02]  /*34c0*/  FSEL R80, -R3, -0.00082130916416645050049, P5 ;  /* 0xba574d2003507808 */ /* 0x000fc40002800100 */
[----:B------:R-:W-:Y:S02]  /*34d0*/  FSEL R71, |R90|, R71, P2 ;  /* 0x000000475a477208 */ /* 0x000fe40001000200 */
[----:B------:R-:W-:Y:S01]  /*34e0*/  FSEL R72, R0, 8.4834944573231041431e-05, P2 ;  /* 0x38b1e96a00487808 */ /* 0x000fe20001000000 */
[----:B------:R-:W-:Y:S01]  /*34f0*/  FFMA R84, R77, R76, R80 ;  /* 0x0000004c4d547223 */ /* 0x000fe20000000050 */
[----:B------:R-:W-:Y:S02]  /*3500*/  FSEL R74, -R3, -0.00082130916416645050049, P2 ;  /* 0xba574d20034a7808 */ /* 0x000fe40001000100 */
[C---:B------:R-:W-:Y:S02]  /*3510*/  FSEL R80, R12.reuse, 0.0052134888246655464172, P3 ;  /* 0x3baad5ea0c507808 */ /* 0x040fe40001800000 */
[C---:B------:R-:W-:Y:S01]  /*3520*/  FSEL R88, R12.reuse, 0.0052134888246655464172, P5 ;  /* 0x3baad5ea0c587808 */ /* 0x040fe20002800000 */
[----:B------:R-:W-:Y:S01]  /*3530*/  FFMA R72, R71, R72, R74 ;  /* 0x0000004847487223 */ /* 0x000fe2000000004a */
[----:B------:R-:W-:Y:S01]  /*3540*/  FSEL R76, R12, 0.0052134888246655464172, P2 ;  /* 0x3baad5ea0c4c7808 */ /* 0x000fe20001000000 */
[----:B------:R-:W-:Y:S01]  /*3550*/  FFMA R78, R73, R78, R80 ;  /* 0x0000004e494e7223 */ /* 0x000fe20000000050 */
[C---:B------:R-:W-:Y:S01]  /*3560*/  FSEL R74, -R14.reuse, -0.026868773624300956726, P3 ;  /* 0xbcdc1be70e4a7808 */ /* 0x040fe20001800100 */
[----:B------:R-:W-:Y:S01]  /*3570*/  FFMA R84, R77, R84, R88 ;  /* 0x000000544d547223 */ /* 0x000fe20000000058 */
[C---:B------:R-:W-:Y:S01]  /*3580*/  FSEL R80, -R14.reuse, -0.026868773624300956726, P5 ;  /* 0xbcdc1be70e507808 */ /* 0x040fe20002800100 */
[----:B------:R-:W-:Y:S01]  /*3590*/  FFMA R72, R71, R72, R76 ;  /* 0x0000004847487223 */ /* 0x000fe2000000004c */
[----:B------:R-:W-:Y:S01]  /*35a0*/  FSEL R76, R15, 0.11284004896879196167, P3 ;  /* 0x3de718af0f4c7808 */ /* 0x000fe20001800000 */
[----:B------:R-:W-:Y:S01]  /*35b0*/  FFMA R78, R73, R78, R74 ;  /* 0x0000004e494e7223 */ /* 0x000fe2000000004a */
[----:B------:R-:W-:Y:S01]  /*35c0*/  FSEL R74, -R14, -0.026868773624300956726, P2 ;  /* 0xbcdc1be70e4a7808 */ /* 0x000fe20001000100 */
[----:B------:R-:W-:Y:S01]  /*35d0*/  FFMA R84, R77, R84, R80 ;  /* 0x000000544d547223 */ /* 0x000fe20000000050 */
[C---:B------:R-:W-:Y:S01]  /*35e0*/  FSEL R80, R20.reuse, -0.37612664699554443359, P3 ;  /* 0xbec093ac14507808 */ /* 0x040fe20001800000 */
[----:B------:R-:W-:Y:S01]  /*35f0*/  FFMA R76, R73, R78, R76 ;  /* 0x0000004e494c7223 */ /* 0x000fe2000000004c */
[----:B------:R-:W-:Y:S01]  /*3600*/  FSEL R88, R15, 0.11284004896879196167, P5 ;  /* 0x3de718af0f587808 */ /* 0x000fe20002800000 */
[----:B------:R-:W-:Y:S01]  /*3610*/  FFMA R72, R71, R72, R74 ;  /* 0x0000004847487223 */ /* 0x000fe2000000004a */
[----:B------:R-:W-:Y:S01]  /*3620*/  FSEL R78, R21, 0.12837915122509002686, P3 ;  /* 0x3e0375d3154e7808 */ /* 0x000fe20001800000 */
[----:B------:R-:W-:Y:S01]  /*3630*/  FFMA R76, R73, R76, R80 ;  /* 0x0000004c494c7223 */ /* 0x000fe20000000050 */
[----:B------:R-:W-:Y:S01]  /*3640*/  FSEL R74, R15, 0.11284004896879196167, P2 ;  /* 0x3de718af0f4a7808 */ /* 0x000fe20001000000 */
[----:B------:R-:W-:Y:S01]  /*3650*/  FFMA R84, R77, R84, R88 ;  /* 0x000000544d547223 */ /* 0x000fe20000000058 */
[----:B------:R-:W-:Y:S01]  /*3660*/  FSEL R80, R20, -0.37612664699554443359, P5 ;  /* 0xbec093ac14507808 */ /* 0x000fe20002800000 */
[----:B------:R-:W-:Y:S01]  /*3670*/  FFMA R76, R73, R76, R78 ;  /* 0x0000004c494c7223 */ /* 0x000fe2000000004e */
[----:B------:R-:W-:Y:S01]  /*3680*/  FSEL R75, -|R92|, R92, P3 ;  /* 0x0000005c5c4b7208 */ /* 0x000fe20001800300 */
[----:B------:R-:W-:Y:S01]  /*3690*/  FFMA R74, R71, R72, R74 ;  /* 0x00000048474a7223 */ /* 0x000fe2000000004a */
[----:B------:R-:W-:Y:S01]  /*36a0*/  FSEL R78, R21, 0.12837915122509002686, P5 ;  /* 0x3e0375d3154e7808 */ /* 0x000fe20002800000 */
[----:B------:R-:W-:Y:S01]  /*36b0*/  FFMA R80, R77, R84, R80 ;  /* 0x000000544d507223 */ /* 0x000fe20000000050 */
[----:B------:R-:W-:Y:S01]  /*36c0*/  FSEL R73, R21, 0.12837915122509002686, P2 ;  /* 0x3e0375d315497808 */ /* 0x000fe20001000000 */
[----:B------:R-:W-:Y:S01]  /*36d0*/  FFMA R72, R76, R75, R75 ;  /* 0x0000004b4c487223 */ /* 0x000fe2000000004b */
[----:B------:R-:W-:Y:S01]  /*36e0*/  FSEL R76, R20, -0.37612664699554443359, P2 ;  /* 0xbec093ac144c7808 */ /* 0x000fe20001000000 */
[----:B------:R-:W-:Y:S01]  /*36f0*/  FFMA R78, R77, R80, R78 ;  /* 0x000000504d4e7223 */ /* 0x000fe2000000004e */
[----:B------:R-:W-:Y:S01]  /*3700*/  FSEL R75, -|R81|, R81, P5 ;  /* 0x00000051514b7208 */ /* 0x000fe20002800300 */
[----:B------:R-:W1:Y:S01]  /*3710*/  @P3 MUFU.EX2 R79, R72 ;  /* 0x00000048004f3308 */ /* 0x000e620000000800 */
[----:B------:R-:W-:Y:S01]  /*3720*/  F2FP.BF16.F32.PACK_AB R29, R65, R64 ;  /* 0x00000040411d723e */ /* 0x000fe200000010ff */
[----:B------:R-:W-:-:S02]  /*3730*/  FFMA R76, R71, R74, R76 ;  /* 0x0000004a474c7223 */ /* 0x000fc4000000004c */
[----:B------:R-:W-:Y:S01]  /*3740*/  FFMA R74, R78, R75, R75 ;  /* 0x0000004b4e4a7223 */ /* 0x000fe2000000004b */
[----:B------:R-:W-:Y:S01]  /*3750*/  FSEL R78, -|R90|, R90, P2 ;  /* 0x0000005a5a4e7208 */ /* 0x000fe20001000300 */
[----:B------:R-:W-:Y:S01]  /*3760*/  FFMA R73, R71, R76, R73 ;  /* 0x0000004c47497223 */ /* 0x000fe20000000049 */
[C---:B----4-:R-:W-:Y:S01]  /*3770*/  IMAD.U32 R76, R4.reuse, 0x10000, RZ ;  /* 0x00010000044c7824 */ /* 0x050fe200078e00ff */
[----:B------:R-:W2:Y:S01]  /*3780*/  @P5 MUFU.EX2 R80, R74 ;  /* 0x0000004a00505308 */ /* 0x000ea20000000800 */
[----:B------:R-:W-:Y:S01]  /*3790*/  LOP3.LUT R4, R4, 0xffff0000, RZ, 0xc0, !PT ;  /* 0xffff000004047812 */ /* 0x000fe200078ec0ff */
[----:B------:R-:W-:Y:S01]  /*37a0*/  FFMA R75, R73, R78, R78 ;  /* 0x0000004e494b7223 */ /* 0x000fe2000000004e */
[C---:B------:R-:W-:Y:S01]  /*37b0*/  FMUL R73, R59.reuse, R8 ;  /* 0x000000083b497220 */ /* 0x040fe20000400000 */
[C---:B------:R-:W-:Y:S02]  /*37c0*/  FMUL R71, R59.reuse, R76 ;  /* 0x0000004c3b477220 */ /* 0x040fe40000400000 */
[----:B------:R-:W-:Y:S01]  /*37d0*/  FMUL R4, R59, R4 ;  /* 0x000000043b047220 */ /* 0x000fe20000400000 */
[C---:B------:R-:W-:Y:S01]  /*37e0*/  FFMA R25, R62.reuse, R25, R73 ;  /* 0x000000193e197223 */ /* 0x040fe20000000049 */
[----:B------:R-:W3:Y:S01]  /*37f0*/  @P2 MUFU.EX2 R77, R75 ;  /* 0x0000004b004d2308 */ /* 0x000ee20000000800 */
[C---:B------:R-:W-:Y:S01]  /*3800*/  FFMA R32, R62.reuse, R32, R71 ;  /* 0x000000203e207223 */ /* 0x040fe20000000047 */
[----:B-1----:R-:W-:Y:S01]  /*3810*/  @P3 FADD R79, -R79, 1 ;  /* 0x3f8000004f4f3421 */ /* 0x002fe20000000100 */
[C---:B------:R-:W-:Y:S01]  /*3820*/  FMUL R88, R25.reuse, 0.70710676908493041992 ;  /* 0x3f3504f319587820 */ /* 0x040fe20000400000 */
[----:B------:R-:W-:Y:S01]  /*3830*/  FFMA R33, R62, R33, R4 ;  /* 0x000000213e217223 */ /* 0x000fe20000000004 */
[----:B------:R-:W-:Y:S01]  /*3840*/  FMUL R97, R32, 0.70710676908493041992 ;  /* 0x3f3504f320617820 */ /* 0x000fe20000400000 */
[----:B------:R-:W-:Y:S01]  /*3850*/  FMUL R25, R25, 0.5 ;  /* 0x3f00000019197820 */ /* 0x000fe20000400000 */
[----:B------:R-:W-:Y:S01]  /*3860*/  FMUL R8, R88, R88 ;  /* 0x0000005858087220 */ /* 0x000fe20000400000 */
[----:B------:R-:W-:Y:S01]  /*3870*/  @P3 LOP3.LUT R72, R79, 0x80000000, R92, 0xb8, !PT ;  /* 0x800000004f483812 */ /* 0x000fe200078eb85c */
[----:B--2---:R-:W-:Y:S01]  /*3880*/  @P5 FADD R80, -R80, 1 ;  /* 0x3f80000050505421 */ /* 0x004fe20000000100 */
[C---:B------:R-:W-:Y:S01]  /*3890*/  FMUL R76, R97.reuse, R97 ;  /* 0x00000061614c7220 */ /* 0x040fe20000400000 */
[----:B------:R-:W-:Y:S01]  /*38a0*/  FSETP.GE.AND P3, PT, |R97|, 1.0029599666595458984, PT ;  /* 0x3f8060fe6100780b */ /* 0x000fe20003f66200 */
[----:B------:R-:W-:Y:S01]  /*38b0*/  FMUL R92, R33, 0.70710676908493041992 ;  /* 0x3f3504f3215c7820 */ /* 0x000fe20000400000 */
[----:B------:R-:W-:Y:S01]  /*38c0*/  FADD R72, R72, 1 ;  /* 0x3f80000048487421 */ /* 0x000fe20000000000 */
[----:B------:R-:W-:-:S02]  /*38d0*/  @P5 LOP3.LUT R74, R80, 0x80000000, R81, 0xb8, !PT ;  /* 0x80000000504a5812 */ /* 0x000fc400078eb851 */
[----:B------:R-:W-:Y:S01]  /*38e0*/  FSEL R78, |R97|, R76, P3 ;  /* 0x0000004c614e7208 */ /* 0x000fe20001800200 */
[----:B---3--:R-:W-:Y:S01]  /*38f0*/  @P2 FADD R77, -R77, 1 ;  /* 0x3f8000004d4d2421 */ /* 0x008fe20000000100 */
[----:B------:R-:W-:Y:S01]  /*3900*/  FSEL R81, R0, 8.4834944573231041431e-05, P3 ;  /* 0x38b1e96a00517808 */ /* 0x000fe20001800000 */
[----:B------:R-:W-:Y:S01]  /*3910*/  FMUL R80, R92, R92 ;  /* 0x0000005c5c507220 */ /* 0x000fe20000400000 */
[----:B------:R-:W-:Y:S01]  /*3920*/  FSEL R87, -R3, -0.00082130916416645050049, P3 ;  /* 0xba574d2003577808 */ /* 0x000fe20001800100 */
[----:B------:R-:W-:Y:S01]  /*3930*/  FMUL R72, R72, R27 ;  /* 0x0000001b48487220 */ /* 0x000fe20000400000 */
[----:B------:R-:W-:Y:S01]  /*3940*/  @P2 LOP3.LUT R75, R77, 0x80000000, R90, 0xb8, !PT ;  /* 0x800000004d4b2812 */ /* 0x000fe200078eb85a */
[----:B------:R-:W-:Y:S01]  /*3950*/  FADD R74, R74, 1 ;  /* 0x3f8000004a4a7421 */ /* 0x000fe20000000000 */
[----:B------:R-:W-:Y:S01]  /*3960*/  FSETP.GE.AND P2, PT, |R88|, 1.0029599666595458984, PT ;  /* 0x3f8060fe5800780b */ /* 0x000fe20003f46200 */
[----:B------:R-:W-:Y:S01]  /*3970*/  FFMA R87, R78, R81, R87 ;  /* 0x000000514e577223 */ /* 0x000fe20000000057 */
[----:B------:R-:W-:Y:S01]  /*3980*/  FSETP.GE.AND P5, PT, |R92|, 1.0029599666595458984, PT ;  /* 0x3f8060fe5c00780b */ /* 0x000fe20003fa6200 */
[----:B------:R-:W-:Y:S01]  /*3990*/  FADD R75, R75, 1 ;  /* 0x3f8000004b4b7421 */ /* 0x000fe20000000000 */
[----:B------:R-:W-:Y:S01]  /*39a0*/  FSEL R8, |R88|, R8, P2 ;  /* 0x0000000858087208 */ /* 0x000fe20001000200 */
[----:B------:R-:W-:Y:S01]  /*39b0*/  FMUL R31, R74, R31 ;  /* 0x0000001f4a1f7220 */ /* 0x000fe20000400000 */
[----:B------:R-:W-:Y:S01]  /*39c0*/  FSEL R77, R0, 8.4834944573231041431e-05, P2 ;  /* 0x38b1e96a004d7808 */ /* 0x000fe20001000000 */
[----:B------:R-:W-:Y:S01]  /*39d0*/  FMUL R75, R75, R24 ;  /* 0x000000184b4b7220 */ /* 0x000fe20000400000 */
[----:B------:R-:W-:Y:S01]  /*39e0*/  FSEL R79, -R3, -0.00082130916416645050049, P2 ;  /* 0xba574d20034f7808 */ /* 0x000fe20001000100 */
[----:B------:R-:W-:Y:S01]  /*39f0*/  FMUL R24, R33, 0.5 ;  /* 0x3f00000021187820 */ /* 0x000fe20000400000 */
[----:B------:R-:W-:-:S02]  /*3a00*/  FSEL R81, -R14, -0.026868773624300956726, P2 ;  /* 0xbcdc1be70e517808 */ /* 0x000fc40001000100 */
[----:B------:R-:W-:Y:S01]  /*3a10*/  FSEL R80, |R92|, R80, P5 ;  /* 0x000000505c507208 */ /* 0x000fe20002800200 */
[----:B------:R-:W-:Y:S01]  /*3a20*/  FFMA R77, R8, R77, R79 ;  /* 0x0000004d084d7223 */ /* 0x000fe2000000004f */
[----:B------:R-:W-:Y:S02]  /*3a30*/  FSEL R79, R12, 0.0052134888246655464172, P2 ;  /* 0x3baad5ea0c4f7808 */ /* 0x000fe40001000000 */
[----:B------:R-:W-:Y:S02]  /*3a40*/  FSEL R91, R0, 8.4834944573231041431e-05, P5 ;  /* 0x38b1e96a005b7808 */ /* 0x000fe40002800000 */
[----:B------:R-:W-:Y:S01]  /*3a50*/  FSEL R93, -R3, -0.00082130916416645050049, P5 ;  /* 0xba574d20035d7808 */ /* 0x000fe20002800100 */
[----:B------:R-:W-:Y:S01]  /*3a60*/  FFMA R77, R8, R77, R79 ;  /* 0x0000004d084d7223 */ /* 0x000fe2000000004f */
[----:B------:R-:W-:Y:S02]  /*3a70*/  FSEL R89, R12, 0.0052134888246655464172, P3 ;  /* 0x3baad5ea0c597808 */ /* 0x000fe40001800000 */
[C---:B------:R-:W-:Y:S01]  /*3a80*/  FSEL R79, R15.reuse, 0.11284004896879196167, P2 ;  /* 0x3de718af0f4f7808 */ /* 0x040fe20001000000 */
[----:B------:R-:W-:Y:S01]  /*3a90*/  FFMA R77, R8, R77, R81 ;  /* 0x0000004d084d7223 */ /* 0x000fe20000000051 */
[----:B------:R-:W-:Y:S01]  /*3aa0*/  FSEL R95, R12, 0.0052134888246655464172, P5 ;  /* 0x3baad5ea0c5f7808 */ /* 0x000fe20002800000 */
[----:B------:R-:W-:Y:S01]  /*3ab0*/  FFMA R91, R80, R91, R93 ;  /* 0x0000005b505b7223 */ /* 0x000fe2000000005d */
        /* <DEDUP_REMOVED lines=17> */
[----:B------:R-:W-:Y:S01]  /*3bd0*/  FSEL R79, R21, 0.12837915122509002686, P3 ;  /* 0x3e0375d3154f7808 */ /* 0x000fe20001800000 */
[----:B------:R-:W-:Y:S01]  /*3be0*/  FFMA R76, R77, R76, R76 ;  /* 0x0000004c4d4c7223 */ /* 0x000fe2000000004c */
[----:B------:R-:W-:Y:S01]  /*3bf0*/  FSEL R87, R20, -0.37612664699554443359, P5 ;  /* 0xbec093ac14577808 */ /* 0x000fe20002800000 */
[----:B------:R-:W-:Y:S01]  /*3c00*/  FFMA R89, R80, R93, R89 ;  /* 0x0000005d50597223 */ /* 0x000fe20000000059 */
[----:B------:R-:W-:Y:S01]  /*3c10*/  FSEL R77, -|R97|, R97, P3 ;  /* 0x00000061614d7208 */ /* 0x000fe20001800300 */
[----:B------:R-:W-:Y:S01]  /*3c20*/  FFMA R78, R78, R81, R79 ;  /* 0x000000514e4e7223 */ /* 0x000fe2000000004f */
[----:B------:R-:W1:Y:S01]  /*3c30*/  @P2 MUFU.EX2 R8, R76 ;  /* 0x0000004c00082308 */ /* 0x000e620000000800 */
[----:B------:R-:W-:Y:S01]  /*3c40*/  FSEL R84, R21, 0.12837915122509002686, P5 ;  /* 0x3e0375d315547808 */ /* 0x000fe20002800000 */
[----:B------:R-:W-:Y:S01]  /*3c50*/  FFMA R87, R80, R89, R87 ;  /* 0x0000005950577223 */ /* 0x000fe20000000057 */
[----:B------:R-:W-:Y:S01]  /*3c60*/  FFMA R78, R78, R77, R77 ;  /* 0x0000004d4e4e7223 */ /* 0x000fe2000000004d */
[----:B------:R-:W-:-:S02]  /*3c70*/  FSEL R79, -|R92|, R92, P5 ;  /* 0x0000005c5c4f7208 */ /* 0x000fc40002800300 */
[----:B------:R-:W-:Y:S01]  /*3c80*/  FFMA R84, R80, R87, R84 ;  /* 0x0000005750547223 */ /* 0x000fe20000000054 */
[----:B------:R-:W-:Y:S01]  /*3c90*/  LOP3.LUT R80, R5, 0xffff0000, RZ, 0xc0, !PT ;  /* 0xffff000005507812 */ /* 0x000fe200078ec0ff */
[----:B------:R-:W2:Y:S01]  /*3ca0*/  @P3 MUFU.EX2 R81, R78 ;  /* 0x0000004e00513308 */ /* 0x000ea20000000800 */
[----:B------:R-:W-:Y:S01]  /*3cb0*/  F2FP.BF16.F32.PACK_AB R31, R31, R72 ;  /* 0x000000481f1f723e */ /* 0x000fe200000010ff */
[----:B------:R-:W-:Y:S01]  /*3cc0*/  FFMA R79, R84, R79, R79 ;  /* 0x0000004f544f7223 */ /* 0x000fe2000000004f */
[C---:B------:R-:W-:Y:S01]  /*3cd0*/  IMAD.U32 R84, R6.reuse, 0x10000, RZ ;  /* 0x0001000006547824 */ /* 0x040fe200078e00ff */
[----:B------:R-:W-:-:S04]  /*3ce0*/  LOP3.LUT R6, R6, 0xffff0000, RZ, 0xc0, !PT ;  /* 0xffff000006067812 */ /* 0x000fc800078ec0ff */
[----:B------:R-:W3:Y:S01]  /*3cf0*/  @P5 MUFU.EX2 R87, R79 ;  /* 0x0000004f00575308 */ /* 0x000ee20000000800 */
[----:B-1----:R-:W-:Y:S01]  /*3d00*/  @P2 FADD R77, -R8, 1 ;  /* 0x3f800000084d2421 */ /* 0x002fe20000000100 */
[----:B------:R-:W-:-:S04]  /*3d10*/  IMAD.U32 R8, R5, 0x10000, RZ ;  /* 0x0001000005087824 */ /* 0x000fc800078e00ff */
[----:B------:R-:W-:Y:S01]  /*3d20*/  FMUL R5, R59, R8 ;  /* 0x000000083b057220 */ /* 0x000fe20000400000 */
[----:B------:R-:W-:Y:S01]  /*3d30*/  @P2 LOP3.LUT R76, R77, 0x80000000, R88, 0xb8, !PT ;  /* 0x800000004d4c2812 */ /* 0x000fe200078eb858 */
[----:B------:R-:W-:Y:S01]  /*3d40*/  FMUL R77, R59, R84 ;  /* 0x000000543b4d7220 */ /* 0x000fe20000400000 */
[----:B--2---:R-:W-:Y:S01]  /*3d50*/  @P3 FADD R84, -R81, 1 ;  /* 0x3f80000051543421 */ /* 0x004fe20000000100 */
[----:B------:R-:W-:Y:S01]  /*3d60*/  FMUL R8, R59, R80 ;  /* 0x000000503b087220 */ /* 0x000fe20000400000 */
[C---:B------:R-:W-:Y:S01]  /*3d70*/  FFMA R81, R62.reuse, R34, R5 ;  /* 0x000000223e517223 */ /* 0x040fe20000000005 */
[----:B------:R-:W-:Y:S01]  /*3d80*/  FFMA R36, R62, R36, R77 ;  /* 0x000000243e247223 */ /* 0x000fe2000000004d */
[----:B------:R-:W-:Y:S01]  /*3d90*/  FADD R76, R76, 1 ;  /* 0x3f8000004c4c7421 */ /* 0x000fe20000000000 */
[----:B------:R-:W-:Y:S01]  /*3da0*/  FFMA R80, R62, R35, R8 ;  /* 0x000000233e507223 */ /* 0x000fe20000000008 */
[----:B------:R-:W-:Y:S01]  /*3db0*/  FMUL R94, R81, 0.70710676908493041992 ;  /* 0x3f3504f3515e7820 */ /* 0x000fe20000400000 */
[----:B------:R-:W-:Y:S01]  /*3dc0*/  @P3 LOP3.LUT R78, R84, 0x80000000, R97, 0xb8, !PT ;  /* 0x80000000544e3812 */ /* 0x000fe200078eb861 */
[----:B---3--:R-:W-:Y:S01]  /*3dd0*/  @P5 FADD R87, -R87, 1 ;  /* 0x3f80000057575421 */ /* 0x008fe20000000100 */
[----:B------:R-:W-:Y:S01]  /*3de0*/  FMUL R101, R80, 0.70710676908493041992 ;  /* 0x3f3504f350657820 */ /* 0x000fe20000400000 */
[C---:B------:R-:W-:Y:S01]  /*3df0*/  FMUL R34, R94.reuse, R94 ;  /* 0x0000005e5e227220 */ /* 0x040fe20000400000 */
[----:B------:R-:W-:Y:S01]  /*3e00*/  FSETP.GE.AND P2, PT, |R94|, 1.0029599666595458984, PT ;  /* 0x3f8060fe5e00780b */ /* 0x000fe20003f46200 */
[----:B------:R-:W-:Y:S01]  /*3e10*/  FMUL R100, R36, 0.70710676908493041992 ;  /* 0x3f3504f324647820 */ /* 0x000fe20000400000 */
[----:B------:R-:W-:Y:S01]  /*3e20*/  @P5 LOP3.LUT R79, R87, 0x80000000, R92, 0xb8, !PT ;  /* 0x80000000574f5812 */ /* 0x000fe200078eb85c */
[C---:B------:R-:W-:Y:S01]  /*3e30*/  FMUL R84, R101.reuse, R101 ;  /* 0x0000006565547220 */ /* 0x040fe20000400000 */
[----:B------:R-:W-:Y:S01]  /*3e40*/  FSETP.GE.AND P3, PT, |R101|, 1.0029599666595458984, PT ;  /* 0x3f8060fe6500780b */ /* 0x000fe20003f66200 */
[----:B------:R-:W-:Y:S01]  /*3e50*/  FMUL R90, R100, R100 ;  /* 0x00000064645a7220 */ /* 0x000fe20000400000 */
[----:B------:R-:W-:Y:S01]  /*3e60*/  FSEL R34, |R94|, R34, P2 ;  /* 0x000000225e227208 */ /* 0x000fe20001000200 */
[----:B------:R-:W-:Y:S01]  /*3e70*/  FADD R79, R79, 1 ;  /* 0x3f8000004f4f7421 */ /* 0x000fe20000000000 */
[----:B------:R-:W-:Y:S01]  /*3e80*/  FSEL R35, R0, 8.4834944573231041431e-05, P2 ;  /* 0x38b1e96a00237808 */ /* 0x000fe20001000000 */
[----:B------:R-:W-:Y:S01]  /*3e90*/  FMUL R76, R76, R25 ;  /* 0x000000194c4c7220 */ /* 0x000fe20000400000 */
[----:B------:R-:W-:Y:S01]  /*3ea0*/  FSEL R87, -R3, -0.00082130916416645050049, P2 ;  /* 0xba574d2003577808 */ /* 0x000fe20001000100 */
[----:B------:R-:W-:Y:S01]  /*3eb0*/  FMUL R79, R79, R24 ;  /* 0x000000184f4f7220 */ /* 0x000fe20000400000 */
[----:B------:R-:W-:Y:S01]  /*3ec0*/  FSEL R88, |R101|, R84, P3 ;  /* 0x0000005465587208 */ /* 0x000fe20001800200 */
[----:B------:R-:W-:Y:S01]  /*3ed0*/  FMUL R25, R32, 0.5 ;  /* 0x3f00000020197820 */ /* 0x000fe20000400000 */
[----:B------:R-:W-:Y:S01]  /*3ee0*/  FSEL R89, R0, 8.4834944573231041431e-05, P3 ;  /* 0x38b1e96a00597808 */ /* 0x000fe20001800000 */
[----:B------:R-:W-:Y:S01]  /*3ef0*/  FFMA R35, R34, R35, R87 ;  /* 0x0000002322237223 */ /* 0x000fe20000000057 */
[C---:B------:R-:W-:Y:S01]  /*3f00*/  FSEL R91, -R3.reuse, -0.00082130916416645050049, P3 ;  /* 0xba574d20035b7808 */ /* 0x040fe20001800100 */
[----:B------:R-:W-:Y:S01]  /*3f10*/  FADD R78, R78, 1 ;  /* 0x3f8000004e4e7421 */ /* 0x000fe20000000000 */
[----:B------:R-:W-:Y:S01]  /*3f20*/  FSEL R87, R12, 0.0052134888246655464172, P2 ;  /* 0x3baad5ea0c577808 */ /* 0x000fe20001000000 */
[----:B------:R-:W-:Y:S01]  /*3f30*/  FMUL R80, R80, 0.5 ;  /* 0x3f00000050507820 */ /* 0x000fe20000400000 */
[----:B------:R-:W-:Y:S01]  /*3f40*/  FSETP.GE.AND P5, PT, |R100|, 1.0029599666595458984, PT ;  /* 0x3f8060fe6400780b */ /* 0x000fe20003fa6200 */
[----:B------:R-:W-:Y:S01]  /*3f50*/  FFMA R91, R88, R89, R91 ;  /* 0x00000059585b7223 */ /* 0x000fe2000000005b */
[----:B------:R-:W-:Y:S01]  /*3f60*/  FSEL R89, -R14, -0.026868773624300956726, P2 ;  /* 0xbcdc1be70e597808 */ /* 0x000fe20001000100 */
[----:B------:R-:W-:Y:S01]  /*3f70*/  FFMA R35, R34, R35, R87 ;  /* 0x0000002322237223 */ /* 0x000fe20000000057 */
[----:B------:R-:W-:Y:S01]  /*3f80*/  FSEL R90, |R100|, R90, P5 ;  /* 0x0000005a645a7208 */ /* 0x000fe20002800200 */
[----:B------:R-:W-:Y:S01]  /*3f90*/  FMUL R78, R78, R25 ;  /* 0x000000194e4e7220 */ /* 0x000fe20000400000 */
[----:B------:R-:W-:Y:S01]  /*3fa0*/  FSEL R95, R0, 8.4834944573231041431e-05, P5 ;  /* 0x38b1e96a005f7808 */ /* 0x000fe20002800000 */
[----:B------:R-:W-:Y:S01]  /*3fb0*/  FFMA R35, R34, R35, R89 ;  /* 0x0000002322237223 */ /* 0x000fe20000000059 */
[----:B------:R-:W-:Y:S01]  /*3fc0*/  FSEL R97, -R3, -0.00082130916416645050049, P5 ;  /* 0xba574d2003617808 */ /* 0x000fe20002800100 */
[----:B------:R-:W-:Y:S01]  /*3fd0*/  FMUL R25, R36, 0.5 ;  /* 0x3f00000024197820 */ /* 0x000fe20000400000 */
[----:B------:R-:W-:-:S02]  /*3fe0*/  FSEL R93, R12, 0.0052134888246655464172, P3 ;  /* 0x3baad5ea0c5d7808 */ /* 0x000fc40001800000 */
[----:B------:R-:W-:Y:S01]  /*3ff0*/  FSEL R87, R15, 0.11284004896879196167, P2 ;  /* 0x3de718af0f577808 */ /* 0x000fe20001000000 */
[----:B------:R-:W-:Y:S01]  /*4000*/  FFMA R95, R90, R95, R97 ;  /* 0x0000005f5a5f7223 */ /* 0x000fe20000000061 */
[----:B------:R-:W-:Y:S01]  /*4010*/  FSEL R99, R12, 0.0052134888246655464172, P5 ;  /* 0x3baad5ea0c637808 */ /* 0x000fe20002800000 */
[----:B------:R-:W-:Y:S01]  /*4020*/  FFMA R91, R88, R91, R93 ;  /* 0x0000005b585b7223 */ /* 0x000fe2000000005d */
[----:B------:R-:W-:Y:S01]  /*4030*/  FSEL R89, R20, -0.37612664699554443359, P2 ;  /* 0xbec093ac14597808 */ /* 0x000fe20001000000 */
[----:B------:R-:W-:Y:S01]  /*4040*/  FFMA R35, R34, R35, R87 ;  /* 0x0000002322237223 */ /* 0x000fe20000000057 */
[----:B------:R-:W-:Y:S01]  /*4050*/  FSEL R93, -R14, -0.026868773624300956726, P3 ;  /* 0xbcdc1be70e5d7808 */ /* 0x000fe20001800100 */
[----:B------:R-:W-:Y:S01]  /*4060*/  FFMA R99, R90, R95, R99 ;  /* 0x0000005f5a637223 */ /* 0x000fe20000000063 */
[----:B------:R-:W-:Y:S01]  /*4070*/  FSEL R87, R21, 0.12837915122509002686, P2 ;  /* 0x3e0375d315577808 */ /* 0x000fe20001000000 */
[----:B------:R-:W-:Y:S01]  /*4080*/  FFMA R35, R34, R35, R89 ;  /* 0x0000002322237223 */ /* 0x000fe20000000059 */
[C---:B------:R-:W-:Y:S01]  /*4090*/  FSEL R95, R15.reuse, 0.11284004896879196167, P3 ;  /* 0x3de718af0f5f7808 */ /* 0x040fe20001800000 */
[----:B------:R-:W-:Y:S01]  /*40a0*/  FFMA R91, R88, R91, R93 ;  /* 0x0000005b585b7223 */ /* 0x000fe2000000005d */
[----:B------:R-:W-:Y:S01]  /*40b0*/  FSEL R97, -R14, -0.026868773624300956726, P5 ;  /* 0xbcdc1be70e617808 */ /* 0x000fe20002800100 */
[----:B------:R-:W-:Y:S01]  /*40c0*/  FFMA R35, R34, R35, R87 ;  /* 0x0000002322237223 */ /* 0x000fe20000000057 */
[----:B------:R-:W-:Y:S01]  /*40d0*/  FSEL R84, -|R94|, R94, P2 ;  /* 0x0000005e5e547208 */ /* 0x000fe20001000300 */
[----:B------:R-:W-:Y:S01]  /*40e0*/  FFMA R91, R88, R91, R95 ;  /* 0x0000005b585b7223 */ /* 0x000fe2000000005f */
[----:B------:R-:W-:Y:S01]  /*40f0*/  FSEL R89, R20, -0.37612664699554443359, P3 ;  /* 0xbec093ac14597808 */ /* 0x000fe20001800000 */
        /* <DEDUP_REMOVED lines=8> */
[----:B------:R-:W1:Y:S01]  /*4180*/  @P2 MUFU.EX2 R34, R87 ;  /* 0x0000005700222308 */ /* 0x000e620000000800 */
[----:B------:R-:W-:Y:S01]  /*4190*/  FFMA R89, R88, R89, R93 ;  /* 0x0000005958597223 */ /* 0x000fe2000000005d */
[----:B------:R-:W-:Y:S01]  /*41a0*/  FSEL R88, R21, 0.12837915122509002686, P5 ;  /* 0x3e0375d315587808 */ /* 0x000fe20002800000 */
[----:B------:R-:W-:Y:S01]  /*41b0*/  FFMA R35, R90, R95, R35 ;  /* 0x0000005f5a237223 */ /* 0x000fe20000000023 */
[----:B------:R-:W-:Y:S01]  /*41c0*/  F2FP.BF16.F32.PACK_AB R36, R79, R78 ;  /* 0x0000004e4f24723e */ /* 0x000fe200000010ff */
[----:B------:R-:W-:Y:S01]  /*41d0*/  FFMA R89, R89, R84, R84 ;  /* 0x0000005459597223 */ /* 0x000fe20000000054 */
[----:B------:R-:W-:Y:S01]  /*41e0*/  FSEL R84, -|R100|, R100, P5 ;  /* 0x0000006464547208 */ /* 0x000fe20002800300 */
[----:B------:R-:W-:-:S02]  /*41f0*/  FFMA R35, R90, R35, R88 ;  /* 0x000000235a237223 */ /* 0x000fc40000000058 */
[----:B------:R-:W2:Y:S02]  /*4200*/  @P3 MUFU.EX2 R88, R89 ;  /* 0x0000005900583308 */ /* 0x000ea40000000800 */
[----:B------:R-:W-:Y:S01]  /*4210*/  FFMA R90, R35, R84, R84 ;  /* 0x00000054235a7223 */ /* 0x000fe20000000054 */
[----:B------:R-:W-:-:S05]  /*4220*/  LOP3.LUT R84, R7, 0xffff0000, RZ, 0xc0, !PT ;  /* 0xffff000007547812 */ /* 0x000fca00078ec0ff */
[----:B------:R-:W3:Y:S01]  /*4230*/  @P5 MUFU.EX2 R91, R90 ;  /* 0x0000005a005b5308 */ /* 0x000ee20000000800 */
[----:B-1----:R-:W-:Y:S01]  /*4240*/  @P2 FADD R35, -R34, 1 ;  /* 0x3f80000022232421 */ /* 0x002fe20000000100 */
[----:B------:R-:W-:Y:S02]  /*4250*/  IMAD.U32 R34, R7, 0x10000, RZ ;  /* 0x0001000007227824 */ /* 0x000fe400078e00ff */
[C---:B------:R-:W-:Y:S01]  /*4260*/  FMUL R7, R59.reuse, R6 ;  /* 0x000000063b077220 */ /* 0x040fe20000400000 */
[----:B------:R-:W-:Y:S01]  /*4270*/  FMUL R6, R59, R84 ;  /* 0x000000543b067220 */ /* 0x000fe20000400000 */
[----:B------:R-:W-:Y:S01]  /*4280*/  @P2 LOP3.LUT R87, R35, 0x80000000, R94, 0xb8, !PT ;  /* 0x8000000023572812 */ /* 0x000fe200078eb85e */
[----:B------:R-:W-:Y:S01]  /*4290*/  FMUL R35, R59, R34 ;  /* 0x000000223b237220 */ /* 0x000fe20000400000 */
[----:B------:R-:W-:Y:S01]  /*42a0*/  FFMA R94, R62, R37, R7 ;  /* 0x000000253e5e7223 */ /* 0x000fe20000000007 */
[----:B--2---:R-:W-:Y:S01]  /*42b0*/  @P3 FADD R88, -R88, 1 ;  /* 0x3f80000058583421 */ /* 0x004fe20000000100 */
[C---:B------:R-:W-:Y:S01]  /*42c0*/  FFMA R98, R62.reuse, R39, R6 ;  /* 0x000000273e627223 */ /* 0x040fe20000000006 */
[----:B------:R-:W-:Y:S01]  /*42d0*/  FFMA R96, R62, R38, R35 ;  /* 0x000000263e607223 */ /* 0x000fe20000000023 */
[C---:B------:R-:W-:Y:S01]  /*42e0*/  FMUL R103, R94.reuse, 0.70710676908493041992 ;  /* 0x3f3504f35e677820 */ /* 0x040fe20000400000 */
[----:B------:R-:W-:Y:S01]  /*42f0*/  FMUL R27, R94, 0.5 ;  /* 0x3f0000005e1b7820 */ /* 0x000fe20000400000 */
[----:B------:R-:W-:Y:S01]  /*4300*/  @P3 LOP3.LUT R89, R88, 0x80000000, R101, 0xb8, !PT ;  /* 0x8000000058593812 */ /* 0x000fe200078eb865 */
[----:B------:R-:W-:Y:S01]  /*4310*/  FMUL R102, R96, 0.70710676908493041992 ;  /* 0x3f3504f360667820 */ /* 0x000fe20000400000 */
[C---:B------:R-:W-:Y:S01]  /*4320*/  FMUL R34, R103.reuse, R103 ;  /* 0x0000006767227220 */ /* 0x040fe20000400000 */
[----:B------:R-:W-:Y:S01]  /*4330*/  FSETP.GE.AND P3, PT, |R103|, 1.0029599666595458984, PT ;  /* 0x3f8060fe6700780b */ /* 0x000fe20003f66200 */
[----:B---3--:R-:W-:Y:S01]  /*4340*/  @P5 FADD R91, -R91, 1 ;  /* 0x3f8000005b5b5421 */ /* 0x008fe20000000100 */
[C---:B------:R-:W-:Y:S01]  /*4350*/  FMUL R38, R102.reuse, R102 ;  /* 0x0000006666267220 */ /* 0x040fe20000400000 */
[----:B------:R-:W-:Y:S01]  /*4360*/  FSETP.GE.AND P2, PT, |R102|, 1.0029599666595458984, PT ;  /* 0x3f8060fe6600780b */ /* 0x000fe20003f46200 */
[----:B------:R-:W-:Y:S01]  /*4370*/  FMUL R105, R98, 0.70710676908493041992 ;  /* 0x3f3504f362697820 */ /* 0x000fe20000400000 */
[----:B------:R-:W-:Y:S01]  /*4380*/  FSEL R34, |R103|, R34, P3 ;  /* 0x0000002267227208 */ /* 0x000fe20001800200 */
[----:B------:R-:W-:Y:S01]  /*4390*/  FADD R87, R87, 1 ;  /* 0x3f80000057577421 */ /* 0x000fe20000000000 */
[----:B------:R-:W-:Y:S01]  /*43a0*/  FSEL R37, R0, 8.4834944573231041431e-05, P3 ;  /* 0x38b1e96a00257808 */ /* 0x000fe20001800000 */
[----:B------:R-:W-:Y:S01]  /*43b0*/  FMUL R88, R105, R105 ;  /* 0x0000006969587220 */ /* 0x000fe20000400000 */
[----:B------:R-:W-:Y:S01]  /*43c0*/  FSEL R39, -R3, -0.00082130916416645050049, P3 ;  /* 0xba574d2003277808 */ /* 0x000fe20001800100 */
[----:B------:R-:W-:Y:S01]  /*43d0*/  FMUL R24, R96, 0.5 ;  /* 0x3f00000060187820 */ /* 0x000fe20000400000 */
[----:B------:R-:W-:Y:S01]  /*43e0*/  @P5 LOP3.LUT R90, R91, 0x80000000, R100, 0xb8, !PT ;  /* 0x800000005b5a5812 */ /* 0x000fe200078eb864 */
[----:B------:R-:W-:Y:S01]  /*43f0*/  FADD R89, R89, 1 ;  /* 0x3f80000059597421 */ /* 0x000fe20000000000 */
[----:B------:R-:W-:Y:S01]  /*4400*/  FSEL R84, |R102|, R38, P2 ;  /* 0x0000002666547208 */ /* 0x000fe20001000200 */
[----:B------:R-:W-:Y:S01]  /*4410*/  FFMA R37, R34, R37, R39 ;  /* 0x0000002522257223 */ /* 0x000fe20000000027 */
[----:B------:R-:W-:Y:S01]  /*4420*/  FSEL R91, R0, 8.4834944573231041431e-05, P2 ;  /* 0x38b1e96a005b7808 */ /* 0x000fe20001000000 */
[----:B------:R-:W-:Y:S01]  /*4430*/  FADD R90, R90, 1 ;  /* 0x3f8000005a5a7421 */ /* 0x000fe20000000000 */
[----:B------:R-:W-:Y:S01]  /*4440*/  FSEL R93, -R3, -0.00082130916416645050049, P2 ;  /* 0xba574d20035d7808 */ /* 0x000fe20001000100 */
[----:B------:R-:W-:Y:S01]  /*4450*/  FMUL R80, R89, R80 ;  /* 0x0000005059507220 */ /* 0x000fe20000400000 */
[----:B------:R-:W-:Y:S01]  /*4460*/  FSEL R39, R12, 0.0052134888246655464172, P3 ;  /* 0x3baad5ea0c277808 */ /* 0x000fe20001800000 */
[----:B------:R-:W-:Y:S01]  /*4470*/  FMUL R25, R90, R25 ;  /* 0x000000195a197220 */ /* 0x000fe20000400000 */
[C---:B------:R-:W-:Y:S01]  /*4480*/  FSETP.GE.AND P5, PT, |R105|.reuse, 1.0029599666595458984, PT ;  /* 0x3f8060fe6900780b */ /* 0x040fe20003fa6200 */
[----:B------:R-:W-:Y:S01]  /*4490*/  FFMA R93, R84, R91, R93 ;  /* 0x0000005b545d7223 */ /* 0x000fe2000000005d */
[----:B------:R-:W-:Y:S01]  /*44a0*/  FSEL R91, -R14, -0.026868773624300956726, P3 ;  /* 0xbcdc1be70e5b7808 */ /* 0x000fe20001800100 */
[----:B------:R-:W-:Y:S01]  /*44b0*/  FFMA R37, R34, R37, R39 ;  /* 0x0000002522257223 */ /* 0x000fe20000000027 */
[----:B------:R-:W-:-:S02]  /*44c0*/  FSEL R88, |R105|, R88, P5 ;  /* 0x0000005869587208 */ /* 0x000fc40002800200 */
[----:B------:R-:W-:Y:S01]  /*44d0*/  FSEL R97, R0, 8.4834944573231041431e-05, P5 ;  /* 0x38b1e96a00617808 */ /* 0x000fe20002800000 */
[----:B------:R-:W-:Y:S01]  /*44e0*/  FFMA R37, R34, R37, R91 ;  /* 0x0000002522257223 */ /* 0x000fe2000000005b */
[----:B------:R-:W-:Y:S02]  /*44f0*/  FSEL R99, -R3, -0.00082130916416645050049, P5 ;  /* 0xba574d2003637808 */ /* 0x000fe40002800100 */
[----:B------:R-:W-:Y:S02]  /*4500*/  FSEL R95, R12, 0.0052134888246655464172, P2 ;  /* 0x3baad5ea0c5f7808 */ /* 0x000fe40001000000 */
        /* <DEDUP_REMOVED lines=24> */
[----:B------:R-:W-:Y:S01]  /*4690*/  FSEL R92, R21, 0.12837915122509002686, P5 ;  /* 0x3e0375d3155c7808 */ /* 0x000fe20002800000 */
[----:B------:R-:W-:Y:S01]  /*46a0*/  FFMA R39, R84, R91, R39 ;  /* 0x0000005b54277223 */ /* 0x000fe20000000027 */
[----:B------:R-:W-:Y:S01]  /*46b0*/  FSEL R84, -|R102|, R102, P2 ;  /* 0x0000006666547208 */ /* 0x000fe20001000300 */
[----:B------:R-:W-:Y:S01]  /*46c0*/  FFMA R37, R88, R95, R37 ;  /* 0x0000005f58257223 */ /* 0x000fe20000000025 */
[----:B------:R-:W1:Y:S01]  /*46d0*/  @P3 MUFU.EX2 R34, R38 ;  /* 0x0000002600223308 */ /* 0x000e620000000800 */
[----:B------:R-:W-:Y:S01]  /*46e0*/  FSEL R91, -|R105|, R105, P5 ;  /* 0x00000069695b7208 */ /* 0x000fe20002800300 */
[----:B------:R-:W-:-:S02]  /*46f0*/  IMAD.SHL.U32 R93, R18, 0x20, RZ ;  /* 0x00000020125d7824 */ /* 0x000fc400078e00ff */
[----:B------:R-:W-:Y:S01]  /*4700*/  FFMA R39, R39, R84, R84 ;  /* 0x0000005427277223 */ /* 0x000fe20000000054 */
[----:B------:R-:W-:Y:S01]  /*4710*/  FFMA R92, R88, R37, R92 ;  /* 0x00000025585c7223 */ /* 0x000fe2000000005c */
[----:B------:R-:W-:Y:S01]  /*4720*/  IMAD.SHL.U32 R88, R18, 0x10, RZ ;  /* 0x0000001012587824 */ /* 0x000fe200078e00ff */
[----:B------:R-:W-:Y:S01]  /*4730*/  SHF.R.U32.HI R100, RZ, 0x1, R18 ;  /* 0x00000001ff647819 */ /* 0x000fe20000011612 */
[----:B------:R-:W2:Y:S01]  /*4740*/  @P2 MUFU.EX2 R37, R39 ;  /* 0x0000002700252308 */ /* 0x000ea20000000800 */
[----:B------:R-:W-:Y:S01]  /*4750*/  FFMA R91, R92, R91, R91 ;  /* 0x0000005b5c5b7223 */ /* 0x000fe2000000005b */
[----:B------:R-:W-:Y:S02]  /*4760*/  LOP3.LUT R95, R93, 0xc0, RZ, 0xc0, !PT ;  /* 0x000000c05d5f7812 */ /* 0x000fe400078ec0ff */
[----:B------:R-:W-:Y:S02]  /*4770*/  LOP3.LUT R88, R88, 0xe00, RZ, 0xc0, !PT ;  /* 0x00000e0058587812 */ /* 0x000fe400078ec0ff */
[----:B------:R-:W-:Y:S01]  /*4780*/  LOP3.LUT R95, R95, 0x8, R100, 0xf8, !PT ;  /* 0x000000085f5f7812 */ /* 0x000fe200078ef864 */
[----:B------:R-:W-:Y:S01]  /*4790*/  IMAD.SHL.U32 R100, R18, 0x4, RZ ;  /* 0x0000000412647824 */ /* 0x000fe200078e00ff */
[----:B------:R-:W3:Y:S01]  /*47a0*/  @P5 MUFU.EX2 R84, R91 ;  /* 0x0000005b00545308 */ /* 0x000ee20000000800 */
[----:B-1----:R-:W-:Y:S01]  /*47b0*/  @P3 FADD R34, -R34, 1 ;  /* 0x3f80000022223421 */ /* 0x002fe20000000100 */
[----:B------:R-:W-:-:S02]  /*47c0*/  LOP3.LUT R92, R88, 0x20, R93, 0xf8, !PT ;  /* 0x00000020585c7812 */ /* 0x000fc400078ef85d */
[----:B------:R-:W-:Y:S02]  /*47d0*/  LOP3.LUT R95, R95, 0x18, R100, 0x78, !PT ;  /* 0x000000185f5f7812 */ /* 0x000fe400078e7864 */
[----:B------:R-:W-:Y:S02]  /*47e0*/  @P3 LOP3.LUT R38, R34, 0x80000000, R103, 0xb8, !PT ;  /* 0x8000000022263812 */ /* 0x000fe400078eb867 */
[----:B------:R-:W-:Y:S01]  /*47f0*/  LOP3.LUT R92, R92, 0x100, R93, 0xf8, !PT ;  /* 0x000001005c5c7812 */ /* 0x000fe200078ef85d */
[----:B--2---:R-:W-:Y:S01]  /*4800*/  @P2 FADD R37, -R37, 1 ;  /* 0x3f80000025252421 */ /* 0x004fe20000000100 */
[----:B------:R-:W-:Y:S01]  /*4810*/  LOP3.LUT R88, R18, 0xff, RZ, 0xc0, !PT ;  /* 0x000000ff12587812 */ /* 0x000fe200078ec0ff */
[----:B------:R-:W-:Y:S01]  /*4820*/  FADD R38, R38, 1 ;  /* 0x3f80000026267421 */ /* 0x000fe20000000000 */
[----:B------:R-:W-:Y:S02]  /*4830*/  LOP3.LUT R34, R92, R95, RZ, 0xfc, !PT ;  /* 0x0000005f5c227212 */ /* 0x000fe400078efcff */
[----:B------:R-:W-:Y:S01]  /*4840*/  @P2 LOP3.LUT R39, R37, 0x80000000, R102, 0xb8, !PT ;  /* 0x8000000025272812 */ /* 0x000fe200078eb866 */
[----:B------:R-:W-:Y:S01]  /*4850*/  FMUL R37, R28, 0.5 ;  /* 0x3f0000001c257820 */ /* 0x000fe20000400000 */
[----:B------:R-:W-:Y:S01]  /*4860*/  FMUL R28, R81, 0.5 ;  /* 0x3f000000511c7820 */ /* 0x000fe20000400000 */
[----:B---3--:R-:W-:Y:S01]  /*4870*/  @P5 FADD R84, -R84, 1 ;  /* 0x3f80000054545421 */ /* 0x008fe20000000100 */
[----:B------:R-:W-:Y:S01]  /*4880*/  FMUL R38, R38, R27 ;  /* 0x0000001b26267220 */ /* 0x000fe20000400000 */
[----:B------:R-:W-:Y:S01]  /*4890*/  FADD R39, R39, 1 ;  /* 0x3f80000027277421 */ /* 0x000fe20000000000 */
[----:B------:R-:W-:-:S02]  /*48a0*/  IMAD.U32 R27, RZ, RZ, UR49 ;  /* 0x00000031ff1b7e24 */ /* 0x000fc4000f8e00ff */
[----:B------:R-:W-:Y:S01]  /*48b0*/  FMUL R87, R87, R28 ;  /* 0x0000001c57577220 */ /* 0x000fe20000400000 */
[----:B------:R-:W-:Y:S01]  /*48c0*/  @P5 LOP3.LUT R91, R84, 0x80000000, R105, 0xb8, !PT ;  /* 0x80000000545b5812 */ /* 0x000fe200078eb869 */
[----:B------:R-:W-:Y:S01]  /*48d0*/  FMUL R32, R39, R24 ;  /* 0x0000001827207220 */ /* 0x000fe20000400000 */
[----:B------:R-:W-:Y:S01]  /*48e0*/  FMUL R28, R98, 0.5 ;  /* 0x3f000000621c7820 */ /* 0x000fe20000400000 */
[----:B------:R-:W-:Y:S01]  /*48f0*/  IMAD.MOV.U32 R24, RZ, RZ, 0x20 ;  /* 0x00000020ff187424 */ /* 0x000fe200078e00ff */
[----:B------:R-:W-:Y:S01]  /*4900*/  LOP3.LUT P5, RZ, R18, 0x4, RZ, 0xc0, !PT ;  /* 0x0000000412ff7812 */ /* 0x000fe200078ac0ff */
[----:B------:R-:W-:Y:S01]  /*4910*/  FADD R91, R91, 1 ;  /* 0x3f8000005b5b7421 */ /* 0x000fe20000000000 */
[----:B------:R-:W-:Y:S02]  /*4920*/  IMAD R27, R27, 0x1000, R34 ;  /* 0x000010001b1b7824 */ /* 0x000fe400078e0222 */
[----:B------:R-:W-:Y:S01]  /*4930*/  FMUL R37, R68, R37 ;  /* 0x0000002544257220 */ /* 0x000fe20000400000 */
[----:B------:R-:W-:Y:S01]  /*4940*/  SEL R24, R24, 0xffffffe0, !P5 ;  /* 0xffffffe018187807 */ /* 0x000fe20006800000 */
[----:B------:R-:W-:Y:S01]  /*4950*/  FMUL R39, R91, R28 ;  /* 0x0000001c5b277220 */ /* 0x000fe20000400000 */
[----:B------:R-:W-:Y:S01]  /*4960*/  F2FP.BF16.F32.PACK_AB R28, R76, R75 ;  /* 0x0000004b4c1c723e */ /* 0x000fe200000010ff */
[----:B------:R-:W-:Y:S01]  /*4970*/  VIADD R88, R88, 0x1f ;  /* 0x0000001f58587836 */ /* 0x000fe20000000000 */
[----:B------:R-:W-:Y:S01]  /*4980*/  LEA R33, R27, UR52, 0x1 ;  /* 0x000000341b217c11 */ /* 0x000fe2000f8e08ff */
[----:B------:R-:W-:Y:S01]  /*4990*/  VIADD R75, R61, UR48 ;  /* 0x000000303d4b7c36 */ /* 0x000fe20008000000 */
[----:B------:R-:W-:-:S02]  /*49a0*/  F2FP.BF16.F32.PACK_AB R30, R70, R37 ;  /* 0x00000025461e723e */ /* 0x000fc400000010ff */
[----:B------:R-:W-:Y:S02]  /*49b0*/  F2FP.BF16.F32.PACK_AB R37, R80, R87 ;  /* 0x000000575025723e */ /* 0x000fe400000010ff */
[----:B------:R-:W-:Y:S01]  /*49c0*/  F2FP.BF16.F32.PACK_AB R38, R38, R25 ;  /* 0x000000192626723e */ /* 0x000fe200000010ff */
[----:B------:R1:W-:Y:S01]  /*49d0*/  STSM.16.M88.4 [R33+0x200], R28 ;  /* 0x0002001c21007844 */ /* 0x0003e20000000200 */
[----:B------:R-:W-:Y:S02]  /*49e0*/  F2FP.BF16.F32.PACK_AB R39, R39, R32 ;  /* 0x000000202727723e */ /* 0x000fe400000010ff */
[----:B------:R-:W-:Y:S02]  /*49f0*/  IADD3 R27, R24, 0x200, R33 ;  /* 0x00000200181b7810 */ /* 0x000fe40007ffe021 */
[----:B------:R-:W-:Y:S02]  /*4a00*/  ISETP.GT.U32.AND P3, PT, R88, 0x3e, PT ;  /* 0x0000003e5800780c */ /* 0x000fe40003f64070 */
[----:B------:R-:W-:Y:S01]  /*4a10*/  SHF.R.U32.HI R25, RZ, 0x3, R75 ;  /* 0x00000003ff197819 */ /* 0x000fe2000001164b */
[----:B------:R1:W-:Y:S03]  /*4a20*/  STSM.16.M88.4 [R27], R36 ;  /* 0x000000241b007844 */ /* 0x0003e60000000200 */
[----:B------:R-:W-:Y:S01]  /*4a30*/  LOP3.LUT R25, R25, 0x1, RZ, 0xc0, !PT ;  /* 0x0000000119197812 */ /* 0x000fe200078ec0ff */
[----:B------:R-:W-:Y:S01]  /*4a40*/  @!PT LDS RZ, [RZ] ;  /* 0x00000000fffff984 */ /* 0x000fe20000000800 */
[----:B------:R-:W-:Y:S01]  /*4a50*/  @!PT LDS RZ, [RZ] ;  /* 0x00000000fffff984 */ /* 0x000fe20000000800 */
[----:B------:R-:W-:Y:S01]  /*4a60*/  @!PT LDS RZ, [RZ] ;  /* 0x00000000fffff984 */ /* 0x000fe20000000800 */
[----:B------:R-:W-:Y:S01]  /*4a70*/  @!PT LDS RZ, [RZ] ;  /* 0x00000000fffff984 */ /* 0x000fe20000000800 */
[----:B------:R2:W-:Y:S06]  /*4a80*/  MEMBAR.ALL.CTA ;  /* 0x0000000000007992 */ /* 0x0005ec0000008000 */
[----:B--2---:R-:W2:Y:S02]  /*4a90*/  FENCE.VIEW.ASYNC.S ;  /* 0x00000000000073c6 */ /* 0x004ea40000000000 */
[----:B--2---:R-:W-:Y:S06]  /*4aa0*/  BAR.SYNC.DEFER_BLOCKING 0x1, 0x100 ;  /* 0x0044000000007b1d */ /* 0x004fec0000010000 */
[----:B-1----:R-:W-:Y:S05]  /*4ab0*/  @P3 BRA `(.L_x_57) ;  /* 0x0000000000183947 */ /* 0x002fea0003800000 */
[----:B------:R-:W-:Y:S02]  /*4ac0*/  ULEA UR44, UR49, UR52, 0xd ;  /* 0x00000034312c7291 */ /* 0x000fe4000f8e683f */
[----:B------:R-:W-:Y:S02]  /*4ad0*/  UIADD3 UR4, UP0, UR54, 0x4f0, URZ ;  /* 0x000004f036047890 */ /* 0x000fe4000ff1e03f */
[----:B------:R-:W-:Y:S02]  /*4ae0*/  UIADD3 UR44, UR44, 0x200, URZ ;  /* 0x000002002c2c7890 */ /* 0x000fe4000fffe03f */
[----:B------:R-:W-:-:S09]  /*4af0*/  UIADD3.X UR5, URZ, UR55, URZ, UP0, !UPT ;  /* 0x000000373f057290 */ /* 0x000fd200087fe43f */
[----:B------:R1:W-:Y:S02]  /*4b00*/  UTMASTG.3D [UR44], [UR4] ;  /* 0x0000002c040073b5 */ /* 0x0003e40008010000 */
[----:B-1----:R0:W-:Y:S02]  /*4b10*/  UTMACMDFLUSH ;  /* 0x00000000000079b7 */ /* 0x0021e40000000000 */
.L_x_57:
[----:B------:R-:W-:Y:S05]  /*4b20*/  BSYNC B0 ;  /* 0x0000000000007941 */ /* 0x000fea0003800000 */
.L_x_56:
[----:B------:R-:W-:Y:S01]  /*4b30*/  UIADD3 UR4, UR49, 0x1, URZ ;  /* 0x0000000131047890 */ /* 0x000fe2000fffe03f */
[----:B------:R-:W-:Y:S01]  /*4b40*/  ISETP.NE.U32.AND P2, PT, R25, 0x1, PT ;  /* 0x000000011900780c */ /* 0x000fe20003f45070 */
[----:B------:R-:W-:Y:S02]  /*4b50*/  BSSY B0, `(.L_x_58) ;  /* 0x0000008000007945 */ /* 0x000fe40003800000 */
[----:B------:R-:W-:Y:S01]  /*4b60*/  UISETP.NE.AND UP0, UPT, UR4, 0x3, UPT ;  /* 0x000000030400788c */ /* 0x000fe2000bf05270 */
[----:B------:R-:W-:-:S03]  /*4b70*/  ISETP.GT.U32.AND P2, PT, R61, 0x7, !P2 ;  /* 0x000000073d00780c */ /* 0x000fc60005744070 */
[----:B------:R-:W-:Y:S02]  /*4b80*/  USEL UR8, URZ, 0x1, UP0 ;  /* 0x000000013f087887 */ /* 0x000fe40008000000 */
[----:B------:R-:W-:Y:S02]  /*4b90*/  USEL UR9, UR4, URZ, UP0 ;  /* 0x0000003f04097287 */ /* 0x000fe40008000000 */
[----:B------:R-:W-:Y:S01]  /*4ba0*/  ULOP3.LUT UR8, UR50, UR8, URZ, 0x3c, !UPT ;  /* 0x0000000832087292 */ /* 0x000fe2000f8e3c3f */
[----:B------:R-:W-:Y:S11]  /*4bb0*/  @P3 BRA `(.L_x_59) ;  /* 0x0000000000043947 */ /* 0x000ff60003800000 */
[----:B------:R-:W-:-:S04]  /*4bc0*/  DEPBAR.LE SB0, 0x1 ;  /* 0x000080400000791a */ /* 0x000fc80000000000 */
.L_x_59:
[----:B------:R-:W-:Y:S05]  /*4bd0*/  BSYNC B0 ;  /* 0x0000000000007941 */ /* 0x000fea0003800000 */
.L_x_58:
[----:B------:R-:W-:Y:S01]  /*4be0*/  SEL R25, RZ, 0x1, !P2 ;  /* 0x00000001ff197807 */ /* 0x000fe20005000000 */
[----:B------:R-:W-:Y:S01]  /*4bf0*/  BAR.SYNC.DEFER_BLOCKING 0x1, 0x100 ;  /* 0x0044000000007b1d */ /* 0x000fe20000010000 */
[----:B------:R-:W-:-:S04]  /*4c00*/  ISETP.GT.U32.AND P2, PT, R75, 0x7, PT ;  /* 0x000000074b00780c */ /* 0x000fc80003f44070 */
[----:B------:R-:W-:-:S04]  /*4c10*/  ISETP.LT.U32.AND P2, PT, R61, 0x8, P2 ;  /* 0x000000083d00780c */ /* 0x000fc80001741070 */
[----:B------:R-:W-:Y:S02]  /*4c20*/  SEL R27, RZ, 0x1, !P2 ;  /* 0x00000001ff1b7807 */ /* 0x000fe40005000000 */
[----:B------:R-:W-:Y:S02]  /*4c30*/  ISETP.NE.AND P2, PT, RZ, UR43, PT ;  /* 0x0000002bff007c0c */ /* 0x000fe4000bf45270 */
[----:B------:R-:W-:-:S11]  /*4c40*/  LOP3.LUT R60, R25, R60, R27, 0x96, !PT ;  /* 0x0000003c193c7212 */ /* 0x000fd600078e961b */
[----:B------:R-:W-:Y:S05]  /*4c50*/  @!P2 BRA `(.L_x_60) ;  /* 0x000000000034a947 */ /* 0x000fea0003800000 */
[----:B------:R-:W-:Y:S04]  /*4c60*/  BSSY B0, `(.L_x_61) ;  /* 0x0000009000007945 */ /* 0x000fe80003800000 */
[----:B------:R-:W-:Y:S05]  /*4c70*/  @P0 BRA `(.L_x_62) ;  /* 0x00000000001c0947 */ /* 0x000fea0003800000 */
[----:B------:R-:W-:-:S13]  /*4c80*/  ISETP.NE.AND P2, PT, R83, 0x3, PT ;  /* 0x000000035300780c */ /* 0x000fda0003f45270 */
[----:B------:R-:W-:Y:S05]  /*4c90*/  @!P2 BRA `(.L_x_63) ;  /* 0x000000000004a947 */ /* 0x000fea0003800000 */
[----:B------:R-:W-:Y:S01]  /*4ca0*/  BPT.TRAP 0x1 ;  /* 0x000000040000795c */ /* 0x000fe20000300000 */
.L_x_63:
[----:B------:R-:W-:-:S04]  /*4cb0*/  ULEA UR4, UR40, UR52, 0x3 ;  /* 0x0000003428047291 */ /* 0x000fc8000f8e183f */
[----:B------:R-:W-:-:S04]  /*4cc0*/  UIADD3 UR4, UR4, 0x98, URZ ;  /* 0x0000009804047890 */ /* 0x000fc8000fffe03f */
[----:B------:R-:W-:-:S09]  /*4cd0*/  UPRMT UR4, UR51, 0x654, UR4 ;  /* 0x0000065433047896 */ /* 0x000fd20008000004 */
[----:B------:R-:W-:Y:S03]  /*4ce0*/  SYNCS.ARRIVE.TRANS64.RED.A1T0 RZ, [UR4], RZ ;  /* 0x000000ffffff79a7 */ /* 0x000fe60008100404 */
.L_x_62:
[----:B------:R-:W-:Y:S05]  /*4cf0*/  BSYNC B0 ;  /* 0x0000000000007941 */ /* 0x000fea0003800000 */
.L_x_61:
[----:B------:R-:W-:-:S04]  /*4d00*/  UIADD3 UR40, UR40, 0x1, URZ ;  /* 0x0000000128287890 */ /* 0x000fc8000fffe03f */
[----:B------:R-:W-:-:S04]  /*4d10*/  UISETP.NE.AND UP0, UPT, UR40, 0x3, UPT ;  /* 0x000000032800788c */ /* 0x000fc8000bf05270 */
[----:B------:R-:W-:-:S12]  /*4d20*/  USEL UR40, UR40, URZ, UP0 ;  /* 0x0000003f28287287 */ /* 0x000fd80008000000 */
.L_x_60:
[----:B------:R-:W-:Y:S04]  /*4d30*/  BSSY B0, `(.L_x_64) ;  /* 0x0000034000007945 */ /* 0x000fe80003800000 */
[----:B------:R-:W-:Y:S05]  /*4d40*/  @P0 BRA `(.L_x_65) ;  /* 0x0000000000c80947 */ /* 0x000fea0003800000 */
[----:B------:R-:W-:-:S13]  /*4d50*/  ISETP.NE.AND P2, PT, R83, 0x3, PT ;  /* 0x000000035300780c */ /* 0x000fda0003f45270 */
[----:B------:R-:W-:Y:S05]  /*4d60*/  @!P2 BRA `(.L_x_66) ;  /* 0x000000000004a947 */ /* 0x000fea0003800000 */
[----:B------:R-:W-:Y:S01]  /*4d70*/  BPT.TRAP 0x1 ;  /* 0x000000040000795c */ /* 0x000fe20000300000 */
.L_x_66:
[----:B------:R-:W-:Y:S01]  /*4d80*/  SHF.L.U32 R13, R13, 0x1f, RZ ;  /* 0x0000001f0d0d7819 */ /* 0x000fe200000006ff */
[----:B------:R-:W-:Y:S01]  /*4d90*/  BSSY B1, `(.L_x_67) ;  /* 0x0000004000017945 */ /* 0x000fe20003800000 */
[----:B------:R-:W-:-:S04]  /*4da0*/  LEA R28, R63, UR52, 0x3 ;  /* 0x000000343f1c7c11 */ /* 0x000fc8000f8e18ff */
[----:B------:R-:W1:Y:S02]  /*4db0*/  SYNCS.PHASECHK.TRANS64.TRYWAIT P2, [R28+URZ+0x80], R13 ;  /* 0x0000800d1c0075a7 */ /* 0x000e64000804017f */
[----:B-1----:R-:W-:Y:S05]  /*4dc0*/  @!P2 BRA `(.L_x_68) ;  /* 0x0000005000b0a947 */ /* 0x002fea0003800000 */
.L_x_141:
[----:B------:R-:W-:Y:S05]  /*4dd0*/  BSYNC B1 ;  /* 0x0000000000017941 */ /* 0x000fea0003800000 */
.L_x_67:
[----:B------:R-:W-:Y:S05]  /*4de0*/  @P4 BRA `(.L_x_65) ;  /* 0x0000000000a04947 */ /* 0x000fea0003800000 */
[----:B------:R-:W-:Y:S01]  /*4df0*/  IMAD R63, R63, 0x1000, R34 ;  /* 0x000010003f3f7824 */ /* 0x000fe200078e0222 */
[----:B------:R-:W-:Y:S05]  /*4e00*/  WARPSYNC.ALL ;  /* 0x0000000000007948 */ /* 0x000fea0003800000 */
[----:B------:R-:W-:-:S05]  /*4e10*/  LEA R63, R63, UR52, 0x1 ;  /* 0x000000343f3f7c11 */ /* 0x000fca000f8e08ff */
[C---:B------:R-:W-:Y:S01]  /*4e20*/  VIADD R5, R63.reuse, 0x200 ;  /* 0x000002003f057836 */ /* 0x040fe20000000000 */
[----:B------:R-:W2:Y:S01]  /*4e30*/  LDSM.16.M88.4 R8, [R63+0x200] ;  /* 0x000200003f08783b */ /* 0x000ea20000000200 */
[----:B------:R-:W-:Y:S02]  /*4e40*/  VIADD R4, R63, 0x220 ;  /* 0x000002203f047836 */ /* 0x000fe40000000000 */
[----:B------:R-:W-:-:S05]  /*4e50*/  @P5 VIADD R4, R5, 0xffffffe0 ;  /* 0xffffffe005045836 */ /* 0x000fca0000000000 */
[----:B------:R-:W3:Y:S01]  /*4e60*/  LDSM.16.M88.4 R64, [R4] ;  /* 0x000000000440783b */ /* 0x000ee20000000200 */
[C---:B--2---:R-:W-:Y:S01]  /*4e70*/  IMAD.U32 R6, R8.reuse, 0x10000, RZ ;  /* 0x0001000008067824 */ /* 0x044fe200078e00ff */
[----:B------:R-:W-:Y:S01]  /*4e80*/  LOP3.LUT R8, R8, 0xffff0000, RZ, 0xc0, !PT ;  /* 0xffff000008087812 */ /* 0x000fe200078ec0ff */
[C---:B------:R-:W-:Y:S01]  /*4e90*/  IMAD.U32 R30, R10.reuse, 0x10000, RZ ;  /* 0x000100000a1e7824 */ /* 0x040fe200078e00ff */
[C---:B-1----:R-:W-:Y:S01]  /*4ea0*/  LOP3.LUT R28, R9.reuse, 0xffff0000, RZ, 0xc0, !PT ;  /* 0xffff0000091c7812 */ /* 0x042fe200078ec0ff */
[----:B------:R-:W-:Y:S01]  /*4eb0*/  IMAD.U32 R26, R9, 0x10000, RZ ;  /* 0x00010000091a7824 */ /* 0x000fe200078e00ff */
[----:B------:R-:W-:Y:S01]  /*4ec0*/  LOP3.LUT R10, R10, 0xffff0000, RZ, 0xc0, !PT ;  /* 0xffff00000a0a7812 */ /* 0x000fe200078ec0ff */
[C---:B------:R-:W-:Y:S01]  /*4ed0*/  IMAD.U32 R32, R11.reuse, 0x10000, RZ ;  /* 0x000100000b207824 */ /* 0x040fe200078e00ff */
[----:B------:R-:W-:Y:S01]  /*4ee0*/  LOP3.LUT R36, R11, 0xffff0000, RZ, 0xc0, !PT ;  /* 0xffff00000b247812 */ /* 0x000fe200078ec0ff */
[C---:B---3--:R-:W-:Y:S01]  /*4ef0*/  IMAD.U32 R38, R64.reuse, 0x10000, RZ ;  /* 0x0001000040267824 */ /* 0x048fe200078e00ff */
[----:B------:R-:W-:Y:S01]  /*4f00*/  LOP3.LUT R64, R64, 0xffff0000, RZ, 0xc0, !PT ;  /* 0xffff000040407812 */ /* 0x000fe200078ec0ff */
[C---:B------:R-:W-:Y:S01]  /*4f10*/  IMAD.U32 R72, R66.reuse, 0x10000, RZ ;  /* 0x0001000042487824 */ /* 0x040fe200078e00ff */
[C---:B------:R-:W-:Y:S01]  /*4f20*/  LOP3.LUT R70, R65.reuse, 0xffff0000, RZ, 0xc0, !PT ;  /* 0xffff000041467812 */ /* 0x040fe200078ec0ff */
[----:B------:R-:W-:Y:S01]  /*4f30*/  IMAD.U32 R68, R65, 0x10000, RZ ;  /* 0x0001000041447824 */ /* 0x000fe200078e00ff */
[----:B------:R-:W-:Y:S01]  /*4f40*/  LOP3.LUT R66, R66, 0xffff0000, RZ, 0xc0, !PT ;  /* 0xffff000042427812 */ /* 0x000fe200078ec0ff */
[C---:B------:R-:W-:Y:S01]  /*4f50*/  IMAD.U32 R74, R67.reuse, 0x10000, RZ ;  /* 0x00010000434a7824 */ /* 0x040fe200078e00ff */
[----:B------:R-:W-:Y:S01]  /*4f60*/  LOP3.LUT R76, R67, 0xffff0000, RZ, 0xc0, !PT ;  /* 0xffff0000434c7812 */ /* 0x000fe200078ec0ff */
[C---:B------:R-:W-:Y:S01]  /*4f70*/  FMUL R69, R59.reuse, R6 ;  /* 0x000000063b457220 */ /* 0x040fe20000400000 */
        /* <DEDUP_REMOVED lines=14> */
[----:B------:R-:W-:-:S07]  /*5060*/  FMUL R6, R59, R76 ;  /* 0x0000004c3b067220 */ /* 0x000fce0000400000 */
.L_x_65:
[----:B------:R-:W-:Y:S05]  /*5070*/  BSYNC B0 ;  /* 0x0000000000007941 */ /* 0x000fea0003800000 */
.L_x_64:
[C---:B------:R-:W-:Y:S01]  /*5080*/  FFMA R40, R62.reuse, R40, R69 ;  /* 0x000000283e287223 */ /* 0x040fe20000000045 */
[C---:B------:R-:W-:Y:S01]  /*5090*/  FFMA R41, R62.reuse, R41, R73 ;  /* 0x000000293e297223 */ /* 0x040fe20000000049 */
[C---:B------:R-:W-:Y:S01]  /*50a0*/  FFMA R23, R62.reuse, R42, R23 ;  /* 0x0000002a3e177223 */ /* 0x040fe20000000017 */
[----:B------:R-:W-:Y:S01]  /*50b0*/  FFMA R26, R62, R43, R26 ;  /* 0x0000002b3e1a7223 */ /* 0x000fe2000000001a */
[----:B------:R-:W-:Y:S01]  /*50c0*/  FMUL R32, R40, 0.70710676908493041992 ;  /* 0x3f3504f328207820 */ /* 0x000fe20000400000 */
[----:B------:R-:W-:Y:S01]  /*50d0*/  FMUL R68, R41, 0.70710676908493041992 ;  /* 0x3f3504f329447820 */ /* 0x000fe20000400000 */
[----:B------:R-:W-:Y:S01]  /*50e0*/  FMUL R37, R23, 0.70710676908493041992 ;  /* 0x3f3504f317257820 */ /* 0x000fe20000400000 */
[----:B------:R-:W-:Y:S01]  /*50f0*/  FMUL R70, R26, 0.70710676908493041992 ;  /* 0x3f3504f31a467820 */ /* 0x000fe20000400000 */
[C---:B-1----:R-:W-:Y:S01]  /*5100*/  FMUL R13, R32.reuse, R32 ;  /* 0x00000020200d7220 */ /* 0x042fe20000400000 */
[----:B------:R-:W-:Y:S01]  /*5110*/  FSETP.GE.AND P2, PT, |R32|, 1.0029599666595458984, PT ;  /* 0x3f8060fe2000780b */ /* 0x000fe20003f46200 */
[----:B------:R-:W-:Y:S01]  /*5120*/  FFMA R9, R62, R44, R9 ;  /* 0x0000002c3e097223 */ /* 0x000fe20000000009 */
[----:B------:R-:W-:Y:S01]  /*5130*/  FSETP.GE.AND P4, PT, |R37|, 1.0029599666595458984, PT ;  /* 0x3f8060fe2500780b */ /* 0x000fe20003f86200 */
[----:B------:R-:W-:Y:S01]  /*5140*/  FMUL R29, R70, R70 ;  /* 0x00000046461d7220 */ /* 0x000fe20000400000 */
[----:B------:R-:W-:Y:S01]  /*5150*/  FSEL R13, |R32|, R13, P2 ;  /* 0x0000000d200d7208 */ /* 0x000fe20001000200 */
[----:B------:R-:W-:Y:S01]  /*5160*/  FFMA R10, R62, R45, R10 ;  /* 0x0000002d3e0a7223 */ /* 0x000fe2000000000a */
[----:B------:R-:W-:Y:S01]  /*5170*/  FSEL R28, R0, 8.4834944573231041431e-05, P2 ;  /* 0x38b1e96a001c7808 */ /* 0x000fe20001000000 */
[----:B------:R-:W-:Y:S01]  /*5180*/  FMUL R39, R9, 0.70710676908493041992 ;  /* 0x3f3504f309277820 */ /* 0x000fe20000400000 */
[----:B------:R-:W-:Y:S01]  /*5190*/  FSEL R30, -R3, -0.00082130916416645050049, P2 ;  /* 0xba574d20031e7808 */ /* 0x000fe20001000100 */
[----:B------:R-:W-:Y:S01]  /*51a0*/  FFMA R46, R62, R46, R67 ;  /* 0x0000002e3e2e7223 */ /* 0x000fe20000000043 */
[----:B------:R-:W-:Y:S01]  /*51b0*/  FSEL R25, R12, 0.0052134888246655464172, P2 ;  /* 0x3baad5ea0c197808 */ /* 0x000fe20001000000 */
[----:B------:R-:W-:Y:S01]  /*51c0*/  FFMA R11, R62, R47, R11 ;  /* 0x0000002f3e0b7223 */ /* 0x000fe2000000000b */
[----:B------:R-:W-:Y:S01]  /*51d0*/  FSEL R27, -R14, -0.026868773624300956726, P2 ;  /* 0xbcdc1be70e1b7808 */ /* 0x000fe20001000100 */
[----:B------:R-:W-:Y:S01]  /*51e0*/  FFMA R28, R13, R28, R30 ;  /* 0x0000001c0d1c7223 */ /* 0x000fe2000000001e */
[----:B------:R-:W-:Y:S01]  /*51f0*/  FSEL R30, -|R32|, R32, P2 ;  /* 0x00000020201e7208 */ /* 0x000fe20001000300 */
[----:B------:R-:W-:Y:S01]  /*5200*/  FMUL R43, R46, 0.70710676908493041992 ;  /* 0x3f3504f32e2b7820 */ /* 0x000fe20000400000 */
[----:B------:R-:W-:Y:S01]  /*5210*/  FSEL R36, -R3, -0.00082130916416645050049, P4 ;  /* 0xba574d2003247808 */ /* 0x000fe20002000100 */
[----:B------:R-:W-:Y:S01]  /*5220*/  FFMA R28, R13, R28, R25 ;  /* 0x0000001c0d1c7223 */ /* 0x000fe20000000019 */
[----:B------:R-:W-:Y:S01]  /*5230*/  FSEL R25, R15, 0.11284004896879196167, P2 ;  /* 0x3de718af0f197808 */ /* 0x000fe20001000000 */
[----:B------:R-:W-:Y:S01]  /*5240*/  FFMA R48, R62, R48, R71 ;  /* 0x000000303e307223 */ /* 0x000fe20000000047 */
[----:B------:R-:W-:Y:S01]  /*5250*/  FSETP.GE.AND P5, PT, |R70|, 1.0029599666595458984, PT ;  /* 0x3f8060fe4600780b */ /* 0x000fe20003fa6200 */
[----:B------:R-:W-:Y:S01]  /*5260*/  FFMA R28, R13, R28, R27 ;  /* 0x0000001c0d1c7223 */ /* 0x000fe2000000001b */
[----:B------:R-:W-:Y:S01]  /*5270*/  FSEL R27, R20, -0.37612664699554443359, P2 ;  /* 0xbec093ac141b7808 */ /* 0x000fe20001000000 */
[----:B------:R-:W-:Y:S01]  /*5280*/  FMUL R65, R11, 0.70710676908493041992 ;  /* 0x3f3504f30b417820 */ /* 0x000fe20000400000 */
[----:B------:R-:W-:Y:S01]  /*5290*/  FSEL R31, |R70|, R29, P5 ;  /* 0x0000001d461f7208 */ /* 0x000fe20002800200 */
[----:B------:R-:W-:Y:S01]  /*52a0*/  FFMA R28, R13, R28, R25 ;  /* 0x0000001c0d1c7223 */ /* 0x000fe20000000019 */
[----:B------:R-:W-:Y:S01]  /*52b0*/  FSEL R25, R21, 0.12837915122509002686, P2 ;  /* 0x3e0375d315197808 */ /* 0x000fe20001000000 */
[----:B------:R-:W-:Y:S01]  /*52c0*/  FFMA R4, R62, R49, R4 ;  /* 0x000000313e047223 */ /* 0x000fe20000000004 */
[----:B------:R-:W-:Y:S01]  /*52d0*/  FSEL R42, R0, 8.4834944573231041431e-05, P5 ;  /* 0x38b1e96a002a7808 */ /* 0x000fe20002800000 */
[----:B------:R-:W-:Y:S01]  /*52e0*/  FFMA R28, R13, R28, R27 ;  /* 0x0000001c0d1c7223 */ /* 0x000fe2000000001b */
[----:B------:R-:W-:Y:S01]  /*52f0*/  FMUL R27, R37, R37 ;  /* 0x00000025251b7220 */ /* 0x000fe20000400000 */
[----:B------:R-:W-:Y:S01]  /*5300*/  FSEL R64, -R3, -0.00082130916416645050049, P5 ;  /* 0xba574d2003407808 */ /* 0x000fe20002800100 */
[----:B------:R-:W-:Y:S01]  /*5310*/  FFMA R51, R62, R51, R8 ;  /* 0x000000333e337223 */ /* 0x000fe20000000008 */
[----:B------:R-:W-:Y:S01]  /*5320*/  FFMA R13, R13, R28, R25 ;  /* 0x0000001c0d0d7223 */ /* 0x000fe20000000019 */
[----:B------:R-:W-:Y:S01]  /*5330*/  FSEL R38, R12, 0.0052134888246655464172, P4 ;  /* 0x3baad5ea0c267808 */ /* 0x000fe20002000000 */
[----:B------:R-:W-:Y:S01]  /*5340*/  FFMA R77, R62, R52, R77 ;  /* 0x000000343e4d7223 */ /* 0x000fe2000000004d */
[----:B------:R-:W-:Y:S01]  /*5350*/  FSEL R27, |R37|, R27, P4 ;  /* 0x0000001b251b7208 */ /* 0x000fe20002000200 */
[----:B------:R-:W-:Y:S01]  /*5360*/  FFMA R13, R13, R30, R30 ;  /* 0x0000001e0d0d7223 */ /* 0x000fe2000000001e */
[----:B------:R-:W-:Y:S01]  /*5370*/  FSEL R66, R12, 0.0052134888246655464172, P5 ;  /* 0x3baad5ea0c427808 */ /* 0x000fe20002800000 */
[----:B------:R-:W-:Y:S01]  /*5380*/  FFMA R42, R31, R42, R64 ;  /* 0x0000002a1f2a7223 */ /* 0x000fe20000000040 */
[----:B------:R-:W-:Y:S01]  /*5390*/  FSEL R64, -R14, -0.026868773624300956726, P5 ;  /* 0xbcdc1be70e407808 */ /* 0x000fe20002800100 */
[----:B------:R-:W1:Y:S01]  /*53a0*/  @P2 MUFU.EX2 R25, R13 ;  /* 0x0000000d00192308 */ /* 0x000e620000000800 */
[----:B------:R-:W-:Y:S01]  /*53b0*/  FSEL R33, R21, 0.12837915122509002686, P5 ;  /* 0x3e0375d315217808 */ /* 0x000fe20002800000 */
[----:B------:R-:W-:Y:S01]  /*53c0*/  FFMA R66, R31, R42, R66 ;  /* 0x0000002a1f427223 */ /* 0x000fe20000000042 */
[----:B------:R-:W-:Y:S01]  /*53d0*/  FSEL R42, R15, 0.11284004896879196167, P4 ;  /* 0x3de718af0f2a7808 */ /* 0x000fe20002000000 */
[C---:B------:R-:W-:Y:S01]  /*53e0*/  FFMA R53, R62.reuse, R53, R7 ;  /* 0x000000353e357223 */ /* 0x040fe20000000007 */
[----:B------:R-:W-:Y:S01]  /*53f0*/  FFMA R55, R62, R55, R6 ;  /* 0x000000373e377223 */ /* 0x000fe20000000006 */
[----:B------:R-:W-:Y:S01]  /*5400*/  FFMA R64, R31, R66, R64 ;  /* 0x000000421f407223 */ /* 0x000fe20000000040 */
[----:B------:R-:W-:Y:S01]  /*5410*/  FMUL R40, R40, 0.5 ;  /* 0x3f00000028287820 */ /* 0x000fe20000400000 */
[----:B------:R-:W-:Y:S01]  /*5420*/  FMUL R46, R46, 0.5 ;  /* 0x3f0000002e2e7820 */ /* 0x000fe20000400000 */
[----:B------:R-:W-:Y:S05]  /*5430*/  WARPSYNC.ALL ;  /* 0x0000000000007948 */ /* 0x000fea0003800000 */
[----:B------:R-:W-:Y:S01]  /*5440*/  BSSY B0, `(.L_x_69) ;  /* 0x0000186000007945 */ /* 0x000fe20003800000 */
[----:B-1----:R-:W-:-:S05]  /*5450*/  @P2 FADD R25, -R25, 1 ;  /* 0x3f80000019192421 */ /* 0x002fca0000000100 */
[----:B------:R-:W-:Y:S01]  /*5460*/  @P2 LOP3.LUT R13, R25, 0x80000000, R32, 0xb8, !PT ;  /* 0x80000000190d2812 */ /* 0x000fe200078eb820 */
[C---:B------:R-:W-:Y:S01]  /*5470*/  FMUL R25, R68.reuse, R68 ;  /* 0x0000004444197220 */ /* 0x040fe20000400000 */
[----:B------:R-:W-:Y:S02]  /*5480*/  FSETP.GE.AND P2, PT, |R68|, 1.0029599666595458984, PT ;  /* 0x3f8060fe4400780b */ /* 0x000fe40003f46200 */
[----:B------:R-:W-:Y:S01]  /*5490*/  FSEL R32, R0, 8.4834944573231041431e-05, P4 ;  /* 0x38b1e96a00207808 */ /* 0x000fe20002000000 */
[----:B------:R-:W-:Y:S01]  /*54a0*/  FADD R13, R13, 1 ;  /* 0x3f8000000d0d7421 */ /* 0x000fe20000000000 */
[----:B------:R-:W-:Y:S02]  /*54b0*/  FSEL R25, |R68|, R25, P2 ;  /* 0x0000001944197208 */ /* 0x000fe40001000200 */
[----:B------:R-:W-:Y:S01]  /*54c0*/  FSEL R28, R0, 8.4834944573231041431e-05, P2 ;  /* 0x38b1e96a001c7808 */ /* 0x000fe20001000000 */
[----:B------:R-:W-:Y:S01]  /*54d0*/  FFMA R36, R27, R32, R36 ;  /* 0x000000201b247223 */ /* 0x000fe20000000024 */
[----:B------:R-:W-:Y:S01]  /*54e0*/  FSEL R30, -R3, -0.00082130916416645050049, P2 ;  /* 0xba574d20031e7808 */ /* 0x000fe20001000100 */
[----:B------:R-:W-:Y:S01]  /*54f0*/  FMUL R13, R13, R40 ;  /* 0x000000280d0d7220 */ /* 0x000fe20000400000 */
[C---:B------:R-:W-:Y:S01]  /*5500*/  FSEL R32, -R14.reuse, -0.026868773624300956726, P2 ;  /* 0xbcdc1be70e207808 */ /* 0x040fe20001000100 */
[----:B------:R-:W-:Y:S01]  /*5510*/  FFMA R36, R27, R36, R38 ;  /* 0x000000241b247223 */ /* 0x000fe20000000026 */
[----:B------:R-:W-:Y:S01]  /*5520*/  FSEL R38, -R14, -0.026868773624300956726, P4 ;  /* 0xbcdc1be70e267808 */ /* 0x000fe20002000100 */
[----:B------:R-:W-:Y:S01]  /*5530*/  FFMA R28, R25, R28, R30 ;  /* 0x0000001c191c7223 */ /* 0x000fe2000000001e */
[----:B------:R-:W-:-:S03]  /*5540*/  FSEL R30, R12, 0.0052134888246655464172, P2 ;  /* 0x3baad5ea0c1e7808 */ /* 0x000fc60001000000 */
[----:B------:R-:W-:Y:S01]  /*5550*/  FFMA R36, R27, R36, R38 ;  /* 0x000000241b247223 */ /* 0x000fe20000000026 */
[C---:B------:R-:W-:Y:S01]  /*5560*/  FSEL R38, R20.reuse, -0.37612664699554443359, P4 ;  /* 0xbec093ac14267808 */ /* 0x040fe20002000000 */
[----:B------:R-:W-:Y:S01]  /*5570*/  FFMA R28, R25, R28, R30 ;  /* 0x0000001c191c7223 */ /* 0x000fe2000000001e */
[----:B------:R-:W-:Y:S01]  /*5580*/  FSEL R30, R15, 0.11284004896879196167, P2 ;  /* 0x3de718af0f1e7808 */ /* 0x000fe20001000000 */
[----:B------:R-:W-:Y:S01]  /*5590*/  FFMA R36, R27, R36, R42 ;  /* 0x000000241b247223 */ /* 0x000fe2000000002a */
[----:B------:R-:W-:Y:S01]  /*55a0*/  FSEL R42, R15, 0.11284004896879196167, P5 ;  /* 0x3de718af0f2a7808 */ /* 0x000fe20002800000 */
[----:B------:R-:W-:Y:S01]  /*55b0*/  FFMA R28, R25, R28, R32 ;  /* 0x0000001c191c7223 */ /* 0x000fe20000000020 */
[----:B------:R-:W-:Y:S01]  /*55c0*/  FSEL R32, R20, -0.37612664699554443359, P2 ;  /* 0xbec093ac14207808 */ /* 0x000fe20001000000 */
[----:B------:R-:W-:Y:S02]  /*55d0*/  FFMA R36, R27, R36, R38 ;  /* 0x000000241b247223 */ /* 0x000fe40000000026 */
[----:B------:R-:W-:Y:S01]  /*55e0*/  FFMA R28, R25, R28, R30 ;  /* 0x0000001c191c7223 */ /* 0x000fe2000000001e */
[----:B------:R-:W-:Y:S01]  /*55f0*/  FSEL R30, R21, 0.12837915122509002686, P2 ;  /* 0x3e0375d3151e7808 */ /* 0x000fe20001000000 */
[----:B------:R-:W-:-:S02]  /*5600*/  FFMA R42, R31, R64, R42 ;  /* 0x000000401f2a7223 */ /* 0x000fc4000000002a */
[----:B------:R-:W-:Y:S01]  /*5610*/  FFMA R28, R25, R28, R32 ;  /* 0x0000001c191c7223 */ /* 0x000fe20000000020 */
[----:B------:R-:W-:-:S03]  /*5620*/  FSEL R32, -|R68|, R68, P2 ;  /* 0x0000004444207208 */ /* 0x000fc60001000300 */
[----:B------:R-:W-:Y:S01]  /*5630*/  FFMA R25, R25, R28, R30 ;  /* 0x0000001c19197223 */ /* 0x000fe2000000001e */
[----:B------:R-:W-:Y:S02]  /*5640*/  FSEL R28, R21, 0.12837915122509002686, P4 ;  /* 0x3e0375d3151c7808 */ /* 0x000fe40002000000 */
[----:B------:R-:W-:Y:S01]  /*5650*/  FSEL R30, R20, -0.37612664699554443359, P5 ;  /* 0xbec093ac141e7808 */ /* 0x000fe20002800000 */
[----:B------:R-:W-:Y:S02]  /*5660*/  FFMA R25, R25, R32, R32 ;  /* 0x0000002019197223 */ /* 0x000fe40000000020 */
[----:B------:R-:W-:Y:S01]  /*5670*/  FFMA R27, R27, R36, R28 ;  /* 0x000000241b1b7223 */ /* 0x000fe2000000001c */
[----:B------:R-:W-:Y:S01]  /*5680*/  FSEL R28, -|R37|, R37, P4 ;  /* 0x00000025251c7208 */ /* 0x000fe20002000300 */
[----:B------:R-:W-:Y:S01]  /*5690*/  FFMA R30, R31, R42, R30 ;  /* 0x0000002a1f1e7223 */ /* 0x000fe2000000001e */
[----:B------:R-:W1:Y:S03]  /*56a0*/  @P2 MUFU.EX2 R29, R25 ;  /* 0x00000019001d2308 */ /* 0x000e660000000800 */
[----:B------:R-:W-:Y:S01]  /*56b0*/  FFMA R27, R27, R28, R28 ;  /* 0x0000001c1b1b7223 */ /* 0x000fe2000000001c */
[----:B------:R-:W-:Y:S01]  /*56c0*/  FSEL R28, -|R70|, R70, P5 ;  /* 0x00000046461c7208 */ /* 0x000fe20002800300 */
[----:B------:R-:W-:-:S03]  /*56d0*/  FFMA R33, R31, R30, R33 ;  /* 0x0000001e1f217223 */ /* 0x000fc60000000021 */
[----:B------:R-:W2:Y:S01]  /*56e0*/  @P4 MUFU.EX2 R30, R27 ;  /* 0x0000001b001e4308 */ /* 0x000ea20000000800 */
[----:B------:R-:W-:Y:S01]  /*56f0*/  FFMA R28, R33, R28, R28 ;  /* 0x0000001c211c7223 */ /* 0x000fe2000000001c */
[----:B------:R-:W-:-:S06]  /*5700*/  FMUL R33, R43, R43 ;  /* 0x0000002b2b217220 */ /* 0x000fcc0000400000 */
[----:B------:R-:W3:Y:S01]  /*5710*/  @P5 MUFU.EX2 R31, R28 ;  /* 0x0000001c001f5308 */ /* 0x000ee20000000800 */
[----:B-1----:R-:W-:-:S05]  /*5720*/  @P2 FADD R29, -R29, 1 ;  /* 0x3f8000001d1d2421 */ /* 0x002fca0000000100 */
[----:B------:R-:W-:Y:S01]  /*5730*/  @P2 LOP3.LUT R25, R29, 0x80000000, R68, 0xb8, !PT ;  /* 0x800000001d192812 */ /* 0x000fe200078eb844 */
[----:B------:R-:W-:Y:S01]  /*5740*/  FMUL R68, R10, 0.70710676908493041992 ;  /* 0x3f3504f30a447820 */ /* 0x000fe20000400000 */
[C---:B------:R-:W-:Y:S01]  /*5750*/  FMUL R29, R39.reuse, R39 ;  /* 0x00000027271d7220 */ /* 0x040fe20000400000 */
[----:B--2---:R-:W-:Y:S01]  /*5760*/  @P4 FADD R30, -R30, 1 ;  /* 0x3f8000001e1e4421 */ /* 0x004fe20000000100 */
[----:B------:R-:W-:Y:S01]  /*5770*/  FSETP.GE.AND P2, PT, |R39|, 1.0029599666595458984, PT ;  /* 0x3f8060fe2700780b */ /* 0x000fe20003f46200 */
[----:B------:R-:W-:-:S03]  /*5780*/  FADD R25, R25, 1 ;  /* 0x3f80000019197421 */ /* 0x000fc60000000000 */
[----:B------:R-:W-:Y:S02]  /*5790*/  @P4 LOP3.LUT R27, R30, 0x80000000, R37, 0xb8, !PT ;  /* 0x800000001e1b4812 */ /* 0x000fe400078eb825 */
[----:B------:R-:W-:Y:S01]  /*57a0*/  FSETP.GE.AND P4, PT, |R68|, 1.0029599666595458984, PT ;  /* 0x3f8060fe4400780b */ /* 0x000fe20003f86200 */
[----:B---3--:R-:W-:Y:S01]  /*57b0*/  @P5 FADD R31, -R31, 1 ;  /* 0x3f8000001f1f5421 */ /* 0x008fe20000000100 */
[----:B------:R-:W-:Y:S01]  /*57c0*/  FSEL R29, |R39|, R29, P2 ;  /* 0x0000001d271d7208 */ /* 0x000fe20001000200 */
[----:B------:R-:W-:Y:S01]  /*57d0*/  FADD R27, R27, 1 ;  /* 0x3f8000001b1b7421 */ /* 0x000fe20000000000 */
[----:B------:R-:W-:Y:S02]  /*57e0*/  FSEL R30, R0, 8.4834944573231041431e-05, P2 ;  /* 0x38b1e96a001e7808 */ /* 0x000fe40001000000 */
[----:B------:R-:W-:Y:S01]  /*57f0*/  @P5 LOP3.LUT R28, R31, 0x80000000, R70, 0xb8, !PT ;  /* 0x800000001f1c5812 */ /* 0x000fe200078eb846 */
[----:B------:R-:W-:Y:S01]  /*5800*/  FMUL R31, R68, R68 ;  /* 0x00000044441f7220 */ /* 0x000fe20000400000 */
[----:B------:R-:W-:Y:S01]  /*5810*/  FSEL R32, -R3, -0.00082130916416645050049, P2 ;  /* 0xba574d2003207808 */ /* 0x000fe20001000100 */
[----:B------:R-:W-:Y:S01]  /*5820*/  FMUL R70, R51, 0.70710676908493041992 ;  /* 0x3f3504f333467820 */ /* 0x000fe20000400000 */
[----:B------:R-:W-:Y:S01]  /*5830*/  FSEL R36, R0, 8.4834944573231041431e-05, P4 ;  /* 0x38b1e96a00247808 */ /* 0x000fe20002000000 */
[----:B------:R-:W-:Y:S01]  /*5840*/  FADD R28, R28, 1 ;  /* 0x3f8000001c1c7421 */ /* 0x000fe20000000000 */
[----:B------:R-:W-:Y:S01]  /*5850*/  FSEL R31, |R68|, R31, P4 ;  /* 0x0000001f441f7208 */ /* 0x000fe20002000200 */
[----:B------:R-:W-:Y:S01]  /*5860*/  FFMA R30, R29, R30, R32 ;  /* 0x0000001e1d1e7223 */ /* 0x000fe20000000020 */
[----:B------:R-:W-:-:S02]  /*5870*/  FSEL R38, -R3, -0.00082130916416645050049, P4 ;  /* 0xba574d2003267808 */ /* 0x000fc40002000100 */
[----:B------:R-:W-:Y:S02]  /*5880*/  FSETP.GE.AND P5, PT, |R43|, 1.0029599666595458984, PT ;  /* 0x3f8060fe2b00780b */ /* 0x000fe40003fa6200 */
[----:B------:R-:W-:Y:S01]  /*5890*/  FSEL R32, R12, 0.0052134888246655464172, P2 ;  /* 0x3baad5ea0c207808 */ /* 0x000fe20001000000 */
[----:B------:R-:W-:Y:S01]  /*58a0*/  FFMA R38, R31, R36, R38 ;  /* 0x000000241f267223 */ /* 0x000fe20000000026 */
[----:B------:R-:W-:Y:S02]  /*58b0*/  FSEL R33, |R43|, R33, P5 ;  /* 0x000000212b217208 */ /* 0x000fe40002800200 */
[----:B------:R-:W-:Y:S01]  /*58c0*/  FSEL R44, R0, 8.4834944573231041431e-05, P5 ;  /* 0x38b1e96a002c7808 */ /* 0x000fe20002800000 */
[----:B------:R-:W-:Y:S01]  /*58d0*/  FFMA R30, R29, R30, R32 ;  /* 0x0000001e1d1e7223 */ /* 0x000fe20000000020 */
[----:B------:R-:W-:Y:S02]  /*58e0*/  FSEL R64, -R3, -0.00082130916416645050049, P5 ;  /* 0xba574d2003407808 */ /* 0x000fe40002800100 */
[----:B------:R-:W-:-:S02]  /*58f0*/  FSEL R42, R12, 0.0052134888246655464172, P4 ;  /* 0x3baad5ea0c2a7808 */ /* 0x000fc40002000000 */
[----:B------:R-:W-:Y:S01]  /*5900*/  FSEL R36, -R14, -0.026868773624300956726, P2 ;  /* 0xbcdc1be70e247808 */ /* 0x000fe20001000100 */
[----:B------:R-:W-:Y:S01]  /*5910*/  FFMA R44, R33, R44, R64 ;  /* 0x0000002c212c7223 */ /* 0x000fe20000000040 */
[----:B------:R-:W-:Y:S01]  /*5920*/  FSEL R66, R12, 0.0052134888246655464172, P5 ;  /* 0x3baad5ea0c427808 */ /* 0x000fe20002800000 */
[----:B------:R-:W-:Y:S01]  /*5930*/  FFMA R38, R31, R38, R42 ;  /* 0x000000261f267223 */ /* 0x000fe2000000002a */
[----:B------:R-:W-:Y:S01]  /*5940*/  FSEL R32, R15, 0.11284004896879196167, P2 ;  /* 0x3de718af0f207808 */ /* 0x000fe20001000000 */
        /* <DEDUP_REMOVED lines=11> */
[C---:B------:R-:W-:Y:S01]  /*5a00*/  FSEL R42, R20.reuse, -0.37612664699554443359, P4 ;  /* 0xbec093ac142a7808 */ /* 0x040fe20002000000 */
        /* <DEDUP_REMOVED lines=14> */
[----:B------:R-:W-:Y:S01]  /*5af0*/  FMUL R44, R48, 0.70710676908493041992 ;  /* 0x3f3504f3302c7820 */ /* 0x000fe20000400000 */
[----:B------:R-:W-:Y:S01]  /*5b00*/  FMUL R64, R4, 0.70710676908493041992 ;  /* 0x3f3504f304407820 */ /* 0x000fe20000400000 */
[----:B------:R-:W-:Y:S01]  /*5b10*/  FFMA R30, R30, R31, R31 ;  /* 0x0000001f1e1e7223 */ /* 0x000fe2000000001f */
[----:B------:R-:W-:Y:S01]  /*5b20*/  FSEL R31, -|R43|, R43, P5 ;  /* 0x0000002b2b1f7208 */ /* 0x000fe20002800300 */
[----:B------:R-:W-:Y:S01]  /*5b30*/  FFMA R36, R33, R36, R37 ;  /* 0x0000002421247223 */ /* 0x000fe20000000025 */
[----:B------:R-:W-:-:S02]  /*5b40*/  FMUL R42, R64, R64 ;  /* 0x00000040402a7220 */ /* 0x000fc40000400000 */
[----:B------:R-:W2:Y:S01]  /*5b50*/  @P4 MUFU.EX2 R33, R30 ;  /* 0x0000001e00214308 */ /* 0x000ea20000000800 */
[----:B------:R-:W-:-:S07]  /*5b60*/  FFMA R31, R36, R31, R31 ;  /* 0x0000001f241f7223 */ /* 0x000fce000000001f */
[----:B------:R-:W3:Y:S01]  /*5b70*/  @P5 MUFU.EX2 R36, R31 ;  /* 0x0000001f00245308 */ /* 0x000ee20000000800 */
[----:B-1----:R-:W-:-:S05]  /*5b80*/  @P2 FADD R32, -R32, 1 ;  /* 0x3f80000020202421 */ /* 0x002fca0000000100 */
[----:B------:R-:W-:Y:S01]  /*5b90*/  @P2 LOP3.LUT R29, R32, 0x80000000, R39, 0xb8, !PT ;  /* 0x80000000201d2812 */ /* 0x000fe200078eb827 */
[C---:B------:R-:W-:Y:S01]  /*5ba0*/  FMUL R32, R65.reuse, R65 ;  /* 0x0000004141207220 */ /* 0x040fe20000400000 */
[----:B------:R-:W-:Y:S01]  /*5bb0*/  FSETP.GE.AND P2, PT, |R65|, 1.0029599666595458984, PT ;  /* 0x3f8060fe4100780b */ /* 0x000fe20003f46200 */
[----:B--2---:R-:W-:Y:S02]  /*5bc0*/  @P4 FADD R33, -R33, 1 ;  /* 0x3f80000021214421 */ /* 0x004fe40000000100 */
[----:B------:R-:W-:Y:S01]  /*5bd0*/  FADD R29, R29, 1 ;  /* 0x3f8000001d1d7421 */ /* 0x000fe20000000000 */
[----:B------:R-:W-:Y:S02]  /*5be0*/  FSEL R32, |R65|, R32, P2 ;  /* 0x0000002041207208 */ /* 0x000fe40001000200 */
[----:B------:R-:W-:Y:S02]  /*5bf0*/  @P4 LOP3.LUT R30, R33, 0x80000000, R68, 0xb8, !PT ;  /* 0x80000000211e4812 */ /* 0x000fe400078eb844 */
[----:B------:R-:W-:Y:S01]  /*5c00*/  FSETP.GE.AND P4, PT, |R44|, 1.0029599666595458984, PT ;  /* 0x3f8060fe2c00780b */ /* 0x000fe20003f86200 */
[----:B---3--:R-:W-:Y:S01]  /*5c10*/  @P5 FADD R36, -R36, 1 ;  /* 0x3f80000024245421 */ /* 0x008fe20000000100 */
[----:B------:R-:W-:Y:S01]  /*5c20*/  FSEL R33, R0, 8.4834944573231041431e-05, P2 ;  /* 0x38b1e96a00217808 */ /* 0x000fe20001000000 */
[----:B------:R-:W-:Y:S01]  /*5c30*/  FADD R30, R30, 1 ;  /* 0x3f8000001e1e7421 */ /* 0x000fe20000000000 */
[----:B------:R-:W-:-:S02]  /*5c40*/  FSEL R37, -R3, -0.00082130916416645050049, P2 ;  /* 0xba574d2003257808 */ /* 0x000fc40001000100 */
[----:B------:R-:W-:Y:S01]  /*5c50*/  @P5 LOP3.LUT R31, R36, 0x80000000, R43, 0xb8, !PT ;  /* 0x80000000241f5812 */ /* 0x000fe200078eb82b */
[----:B------:R-:W-:Y:S01]  /*5c60*/  FMUL R36, R44, R44 ;  /* 0x0000002c2c247220 */ /* 0x000fe20000400000 */
[----:B------:R-:W-:Y:S01]  /*5c70*/  FSEL R39, R0, 8.4834944573231041431e-05, P4 ;  /* 0x38b1e96a00277808 */ /* 0x000fe20002000000 */
[----:B------:R-:W-:Y:S01]  /*5c80*/  FFMA R33, R32, R33, R37 ;  /* 0x0000002120217223 */ /* 0x000fe20000000025 */
[----:B------:R-:W-:Y:S01]  /*5c90*/  FSEL R43, -R3, -0.00082130916416645050049, P4 ;  /* 0xba574d20032b7808 */ /* 0x000fe20002000100 */
[----:B------:R-:W-:Y:S01]  /*5ca0*/  FADD R31, R31, 1 ;  /* 0x3f8000001f1f7421 */ /* 0x000fe20000000000 */
[----:B------:R-:W-:Y:S02]  /*5cb0*/  FSEL R38, |R44|, R36, P4 ;  /* 0x000000242c267208 */ /* 0x000fe40002000200 */
[----:B------:R-:W-:Y:S01]  /*5cc0*/  FSETP.GE.AND P5, PT, |R64|, 1.0029599666595458984, PT ;  /* 0x3f8060fe4000780b */ /* 0x000fe20003fa6200 */
[----:B------:R-:W-:Y:S01]  /*5cd0*/  FMUL R31, R31, R46 ;  /* 0x0000002e1f1f7220 */ /* 0x000fe20000400000 */
[----:B------:R-:W-:Y:S01]  /*5ce0*/  FSEL R37, R12, 0.0052134888246655464172, P2 ;  /* 0x3baad5ea0c257808 */ /* 0x000fe20001000000 */
[----:B------:R-:W-:Y:S01]  /*5cf0*/  FFMA R43, R38, R39, R43 ;  /* 0x00000027262b7223 */ /* 0x000fe2000000002b */
[----:B------:R-:W-:-:S02]  /*5d00*/  FSEL R42, |R64|, R42, P5 ;  /* 0x0000002a402a7208 */ /* 0x000fc40002800200 */
[----:B------:R-:W-:Y:S01]  /*5d10*/  FSEL R47, R0, 8.4834944573231041431e-05, P5 ;  /* 0x38b1e96a002f7808 */ /* 0x000fe20002800000 */
[----:B------:R-:W-:Y:S01]  /*5d20*/  FFMA R33, R32, R33, R37 ;  /* 0x0000002120217223 */ /* 0x000fe20000000025 */
[----:B------:R-:W-:Y:S02]  /*5d30*/  FSEL R49, -R3, -0.00082130916416645050049, P5 ;  /* 0xba574d2003317808 */ /* 0x000fe40002800100 */
[----:B------:R-:W-:Y:S02]  /*5d40*/  FSEL R45, R12, 0.0052134888246655464172, P4 ;  /* 0x3baad5ea0c2d7808 */ /* 0x000fe40002000000 */
[----:B------:R-:W-:Y:S01]  /*5d50*/  FSEL R39, -R14, -0.026868773624300956726, P2 ;  /* 0xbcdc1be70e277808 */ /* 0x000fe20001000100 */
[----:B------:R-:W-:Y:S01]  /*5d60*/  FFMA R47, R42, R47, R49 ;  /* 0x0000002f2a2f7223 */ /* 0x000fe20000000031 */
[----:B------:R-:W-:Y:S01]  /*5d70*/  FSEL R63, R12, 0.0052134888246655464172, P5 ;  /* 0x3baad5ea0c3f7808 */ /* 0x000fe20002800000 */
[----:B------:R-:W-:Y:S01]  /*5d80*/  FFMA R43, R38, R43, R45 ;  /* 0x0000002b262b7223 */ /* 0x000fe2000000002d */
[C---:B------:R-:W-:Y:S01]  /*5d90*/  FSEL R37, R15.reuse, 0.11284004896879196167, P2 ;  /* 0x3de718af0f257808 */ /* 0x040fe20001000000 */
[----:B------:R-:W-:Y:S01]  /*5da0*/  FFMA R33, R32, R33, R39 ;  /* 0x0000002120217223 */ /* 0x000fe20000000027 */
[----:B------:R-:W-:Y:S01]  /*5db0*/  FSEL R45, -R14, -0.026868773624300956726, P4 ;  /* 0xbcdc1be70e2d7808 */ /* 0x000fe20002000100 */
[----:B------:R-:W-:Y:S01]  /*5dc0*/  FFMA R63, R42, R47, R63 ;  /* 0x0000002f2a3f7223 */ /* 0x000fe2000000003f */
[----:B------:R-:W-:Y:S01]  /*5dd0*/  FSEL R39, R20, -0.37612664699554443359, P2 ;  /* 0xbec093ac14277808 */ /* 0x000fe20001000000 */
[----:B------:R-:W-:Y:S01]  /*5de0*/  FFMA R33, R32, R33, R37 ;  /* 0x0000002120217223 */ /* 0x000fe20000000025 */
[----:B------:R-:W-:Y:S01]  /*5df0*/  FSEL R47, R15, 0.11284004896879196167, P4 ;  /* 0x3de718af0f2f7808 */ /* 0x000fe20002000000 */
[----:B------:R-:W-:Y:S01]  /*5e00*/  FFMA R43, R38, R43, R45 ;  /* 0x0000002b262b7223 */ /* 0x000fe2000000002d */
[----:B------:R-:W-:Y:S01]  /*5e10*/  FSEL R49, -R14, -0.026868773624300956726, P5 ;  /* 0xbcdc1be70e317808 */ /* 0x000fe20002800100 */
[----:B------:R-:W-:Y:S01]  /*5e20*/  FFMA R33, R32, R33, R39 ;  /* 0x0000002120217223 */ /* 0x000fe20000000027 */
[----:B------:R-:W-:Y:S01]  /*5e30*/  FSEL R37, R21, 0.12837915122509002686, P2 ;  /* 0x3e0375d315257808 */ /* 0x000fe20001000000 */
[----:B------:R-:W-:Y:S01]  /*5e40*/  FFMA R43, R38, R43, R47 ;  /* 0x0000002b262b7223 */ /* 0x000fe2000000002f */
[----:B------:R-:W-:Y:S01]  /*5e50*/  FSEL R39, R20, -0.37612664699554443359, P4 ;  /* 0xbec093ac14277808 */ /* 0x000fe20002000000 */
[----:B------:R-:W-:Y:S01]  /*5e60*/  FFMA R49, R42, R63, R49 ;  /* 0x0000003f2a317223 */ /* 0x000fe20000000031 */
[----:B------:R-:W-:Y:S01]  /*5e70*/  FSEL R45, R15, 0.11284004896879196167, P5 ;  /* 0x3de718af0f2d7808 */ /* 0x000fe20002800000 */
[----:B------:R-:W-:Y:S01]  /*5e80*/  FFMA R33, R32, R33, R37 ;  /* 0x0000002120217223 */ /* 0x000fe20000000025 */
[----:B------:R-:W-:Y:S01]  /*5e90*/  FSEL R36, -|R65|, R65, P2 ;  /* 0x0000004141247208 */ /* 0x000fe20001000300 */
[----:B------:R-:W-:Y:S01]  /*5ea0*/  FFMA R39, R38, R43, R39 ;  /* 0x0000002b26277223 */ /* 0x000fe20000000027 */
[----:B------:R-:W-:Y:S01]  /*5eb0*/  FSEL R37, R21, 0.12837915122509002686, P4 ;  /* 0x3e0375d315257808 */ /* 0x000fe20002000000 */
[----:B------:R-:W-:Y:S01]  /*5ec0*/  FFMA R45, R42, R49, R45 ;  /* 0x000000312a2d7223 */ /* 0x000fe2000000002d */
[----:B------:R-:W-:Y:S01]  /*5ed0*/  FSEL R43, R20, -0.37612664699554443359, P5 ;  /* 0xbec093ac142b7808 */ /* 0x000fe20002800000 */
[----:B------:R-:W-:Y:S01]  /*5ee0*/  FFMA R33, R33, R36, R36 ;  /* 0x0000002421217223 */ /* 0x000fe20000000024 */
[----:B------:R-:W-:Y:S01]  /*5ef0*/  FSEL R36, -|R44|, R44, P4 ;  /* 0x0000002c2c247208 */ /* 0x000fe20002000300 */
[----:B------:R-:W-:Y:S01]  /*5f00*/  FFMA R37, R38, R39, R37 ;  /* 0x0000002726257223 */ /* 0x000fe20000000025 */
[----:B------:R-:W-:Y:S01]  /*5f10*/  FSEL R38, R21, 0.12837915122509002686, P5 ;  /* 0x3e0375d315267808 */ /* 0x000fe20002800000 */
[----:B------:R-:W-:Y:S01]  /*5f20*/  FFMA R43, R42, R45, R43 ;  /* 0x0000002d2a2b7223 */ /* 0x000fe2000000002b */
[----:B------:R-:W-:Y:S01]  /*5f30*/  FSEL R39, -|R64|, R64, P5 ;  /* 0x0000004040277208 */ /* 0x000fe20002800300 */
[----:B------:R-:W-:Y:S01]  /*5f40*/  FFMA R36, R37, R36, R36 ;  /* 0x0000002425247223 */ /* 0x000fe20000000024 */
[----:B------:R-:W1:Y:S01]  /*5f50*/  @P2 MUFU.EX2 R32, R33 ;  /* 0x0000002100202308 */ /* 0x000e620000000800 */
[----:B------:R-:W-:Y:S01]  /*5f60*/  FFMA R38, R42, R43, R38 ;  /* 0x0000002b2a267223 */ /* 0x000fe20000000026 */
[----:B------:R-:W-:Y:S01]  /*5f70*/  FFMA R45, R62, R50, R5 ;  /* 0x000000323e2d7223 */ /* 0x000fe20000000005 */
[----:B------:R-:W-:-:S02]  /*5f80*/  FMUL R47, R77, 0.70710676908493041992 ;  /* 0x3f3504f34d2f7820 */ /* 0x000fc40000400000 */
[----:B------:R-:W-:Y:S01]  /*5f90*/  FFMA R38, R38, R39, R39 ;  /* 0x0000002726267223 */ /* 0x000fe20000000027 */
[----:B------:R-:W-:Y:S01]  /*5fa0*/  FMUL R68, R45, 0.70710676908493041992 ;  /* 0x3f3504f32d447820 */ /* 0x000fe20000400000 */
[----:B------:R-:W-:Y:S01]  /*5fb0*/  FMUL R43, R47, R47 ;  /* 0x0000002f2f2b7220 */ /* 0x000fe20000400000 */
[----:B------:R-:W2:Y:S02]  /*5fc0*/  @P4 MUFU.EX2 R37, R36 ;  /* 0x0000002400254308 */ /* 0x000ea40000000800 */
[----:B------:R-:W-:-:S06]  /*5fd0*/  FMUL R5, R68, R68 ;  /* 0x0000004444057220 */ /* 0x000fcc0000400000 */
[----:B------:R-:W3:Y:S01]  /*5fe0*/  @P5 MUFU.EX2 R39, R38 ;  /* 0x0000002600275308 */ /* 0x000ee20000000800 */
[----:B-1----:R-:W-:-:S05]  /*5ff0*/  @P2 FADD R32, -R32, 1 ;  /* 0x3f80000020202421 */ /* 0x002fca0000000100 */
[----:B------:R-:W-:Y:S02]  /*6000*/  @P2 LOP3.LUT R33, R32, 0x80000000, R65, 0xb8, !PT ;  /* 0x8000000020212812 */ /* 0x000fe400078eb841 */
[C---:B------:R-:W-:Y:S01]  /*6010*/  FSETP.GE.AND P2, PT, |R68|.reuse, 1.0029599666595458984, PT ;  /* 0x3f8060fe4400780b */ /* 0x040fe20003f46200 */
[----:B--2---:R-:W-:Y:S02]  /*6020*/  @P4 FADD R37, -R37, 1 ;  /* 0x3f80000025254421 */ /* 0x004fe40000000100 */
[----:B------:R-:W-:Y:S01]  /*6030*/  FADD R33, R33, 1 ;  /* 0x3f80000021217421 */ /* 0x000fe20000000000 */
[----:B------:R-:W-:Y:S02]  /*6040*/  FSEL R5, |R68|, R5, P2 ;  /* 0x0000000544057208 */ /* 0x000fe40001000200 */
[----:B------:R-:W-:Y:S01]  /*6050*/  @P4 LOP3.LUT R36, R37, 0x80000000, R44, 0xb8, !PT ;  /* 0x8000000025244812 */ /* 0x000fe200078eb82c */
[C---:B------:R-:W-:Y:S01]  /*6060*/  FMUL R37, R70.reuse, R70 ;  /* 0x0000004646257220 */ /* 0x040fe20000400000 */
[----:B------:R-:W-:Y:S01]  /*6070*/  FSETP.GE.AND P4, PT, |R70|, 1.0029599666595458984, PT ;  /* 0x3f8060fe4600780b */ /* 0x000fe20003f86200 */
[----:B---3--:R-:W-:Y:S01]  /*6080*/  @P5 FADD R39, -R39, 1 ;  /* 0x3f80000027275421 */ /* 0x008fe20000000100 */
[----:B------:R-:W-:Y:S01]  /*6090*/  FSEL R8, R0, 8.4834944573231041431e-05, P2 ;  /* 0x38b1e96a00087808 */ /* 0x000fe20001000000 */
[----:B------:R-:W-:Y:S01]  /*60a0*/  FADD R36, R36, 1 ;  /* 0x3f80000024247421 */ /* 0x000fe20000000000 */
[----:B------:R-:W-:-:S02]  /*60b0*/  FSEL R32, -R3, -0.00082130916416645050049, P2 ;  /* 0xba574d2003207808 */ /* 0x000fc40001000100 */
[----:B------:R-:W-:Y:S02]  /*60c0*/  @P5 LOP3.LUT R38, R39, 0x80000000, R64, 0xb8, !PT ;  /* 0x8000000027265812 */ /* 0x000fe400078eb840 */
[----:B------:R-:W-:Y:S01]  /*60d0*/  FSEL R39, |R70|, R37, P4 ;  /* 0x0000002546277208 */ /* 0x000fe20002000200 */
[----:B------:R-:W-:Y:S01]  /*60e0*/  FFMA R8, R5, R8, R32 ;  /* 0x0000000805087223 */ /* 0x000fe20000000020 */
[----:B------:R-:W-:Y:S01]  /*60f0*/  FSEL R42, R0, 8.4834944573231041431e-05, P4 ;  /* 0x38b1e96a002a7808 */ /* 0x000fe20002000000 */
[----:B------:R-:W-:Y:S01]  /*6100*/  FADD R38, R38, 1 ;  /* 0x3f80000026267421 */ /* 0x000fe20000000000 */
[----:B------:R-:W-:Y:S02]  /*6110*/  FSEL R44, -R3, -0.00082130916416645050049, P4 ;  /* 0xba574d20032c7808 */ /* 0x000fe40002000100 */
[----:B------:R-:W-:Y:S02]  /*6120*/  FSETP.GE.AND P5, PT, |R47|, 1.0029599666595458984, PT ;  /* 0x3f8060fe2f00780b */ /* 0x000fe40003fa6200 */
        /* <DEDUP_REMOVED lines=50> */
[----:B------:R-:W-:Y:S01]  /*6450*/  @P2 LOP3.LUT R8, R5, 0x80000000, R68, 0xb8, !PT ;  /* 0x8000000005082812 */ /* 0x000fe200078eb844 */
[----:B--2---:R-:W-:-:S04]  /*6460*/  @P4 FADD R37, -R37, 1 ;  /* 0x3f80000025254421 */ /* 0x004fc80000000100 */
[----:B------:R-:W-:Y:S01]  /*6470*/  FADD R8, R8, 1 ;  /* 0x3f80000008087421 */ /* 0x000fe20000000000 */
[----:B------:R-:W-:Y:S01]  /*6480*/  @P4 LOP3.LUT R32, R37, 0x80000000, R70, 0xb8, !PT ;  /* 0x8000000025204812 */ /* 0x000fe200078eb846 */
[----:B------:R-:W-:Y:S01]  /*6490*/  FMUL R37, R53, 0.70710676908493041992 ;  /* 0x3f3504f335257820 */ /* 0x000fe20000400000 */
[----:B------:R-:W-:Y:S01]  /*64a0*/  FSETP.GE.AND P4, PT, |R64|, 1.0029599666595458984, PT ;  /* 0x3f8060fe4000780b */ /* 0x000fe20003f86200 */
[----:B---3--:R-:W-:Y:S02]  /*64b0*/  @P5 FADD R42, -R42, 1 ;  /* 0x3f8000002a2a5421 */ /* 0x008fe40000000100 */
[C---:B------:R-:W-:Y:S01]  /*64c0*/  FMUL R5, R37.reuse, R37 ;  /* 0x0000002525057220 */ /* 0x040fe20000400000 */
[----:B------:R-:W-:Y:S01]  /*64d0*/  FSETP.GE.AND P2, PT, |R37|, 1.0029599666595458984, PT ;  /* 0x3f8060fe2500780b */ /* 0x000fe20003f46200 */
[----:B------:R-:W-:Y:S01]  /*64e0*/  FADD R32, R32, 1 ;  /* 0x3f80000020207421 */ /* 0x000fe20000000000 */
[----:B------:R-:W-:Y:S02]  /*64f0*/  @P5 LOP3.LUT R39, R42, 0x80000000, R47, 0xb8, !PT ;  /* 0x800000002a275812 */ /* 0x000fe400078eb82f */
[----:B------:R-:W-:-:S02]  /*6500*/  FSETP.GE.AND P5, PT, |R66|, 1.0029599666595458984, PT ;  /* 0x3f8060fe4200780b */ /* 0x000fc40003fa6200 */
[----:B------:R-:W-:Y:S01]  /*6510*/  FSEL R5, |R37|, R5, P2 ;  /* 0x0000000525057208 */ /* 0x000fe20001000200 */
[----:B------:R-:W-:Y:S01]  /*6520*/  FADD R39, R39, 1 ;  /* 0x3f80000027277421 */ /* 0x000fe20000000000 */
[----:B------:R-:W-:Y:S02]  /*6530*/  FSEL R6, R0, 8.4834944573231041431e-05, P2 ;  /* 0x38b1e96a00067808 */ /* 0x000fe40001000000 */
[----:B------:R-:W-:Y:S02]  /*6540*/  FSEL R42, -R3, -0.00082130916416645050049, P2 ;  /* 0xba574d20032a7808 */ /* 0x000fe40001000100 */
[----:B------:R-:W-:Y:S02]  /*6550*/  FSEL R7, |R64|, R7, P4 ;  /* 0x0000000740077208 */ /* 0x000fe40002000200 */
[----:B------:R-:W-:Y:S01]  /*6560*/  FSEL R44, R0, 8.4834944573231041431e-05, P4 ;  /* 0x38b1e96a002c7808 */ /* 0x000fe20002000000 */
[----:B------:R-:W-:Y:S01]  /*6570*/  FFMA R6, R5, R6, R42 ;  /* 0x0000000605067223 */ /* 0x000fe2000000002a */
[----:B------:R-:W-:-:S02]  /*6580*/  FSEL R50, -R3, -0.00082130916416645050049, P4 ;  /* 0xba574d2003327808 */ /* 0x000fc40002000100 */
[----:B------:R-:W-:Y:S02]  /*6590*/  FSEL R52, R0, 8.4834944573231041431e-05, P5 ;  /* 0x38b1e96a00347808 */ /* 0x000fe40002800000 */
[----:B------:R-:W-:Y:S01]  /*65a0*/  FSEL R0, R12, 0.0052134888246655464172, P2 ;  /* 0x3baad5ea0c007808 */ /* 0x000fe20001000000 */
[----:B------:R-:W-:Y:S01]  /*65b0*/  FFMA R44, R7, R44, R50 ;  /* 0x0000002c072c7223 */ /* 0x000fe20000000032 */
[----:B------:R-:W-:Y:S02]  /*65c0*/  FSEL R54, -R3, -0.00082130916416645050049, P5 ;  /* 0xba574d2003367808 */ /* 0x000fe40002800100 */
[----:B------:R-:W-:Y:S01]  /*65d0*/  FSEL R35, |R66|, R35, P5 ;  /* 0x0000002342237208 */ /* 0x000fe20002800200 */
[----:B------:R-:W-:Y:S01]  /*65e0*/  FFMA R0, R5, R6, R0 ;  /* 0x0000000605007223 */ /* 0x000fe20000000000 */
[C---:B------:R-:W-:Y:S02]  /*65f0*/  FSEL R42, R12.reuse, 0.0052134888246655464172, P4 ;  /* 0x3baad5ea0c2a7808 */ /* 0x040fe40002000000 */
[----:B------:R-:W-:Y:S01]  /*6600*/  FSEL R50, R12, 0.0052134888246655464172, P5 ;  /* 0x3baad5ea0c327808 */ /* 0x000fe20002800000 */
[----:B------:R-:W-:Y:S01]  /*6610*/  FFMA R52, R35, R52, R54 ;  /* 0x0000003423347223 */ /* 0x000fe20000000036 */
[C---:B------:R-:W-:Y:S01]  /*6620*/  FSEL R12, -R14.reuse, -0.026868773624300956726, P2 ;  /* 0xbcdc1be70e0c7808 */ /* 0x040fe20001000100 */
[----:B------:R-:W-:Y:S01]  /*6630*/  FFMA R42, R7, R44, R42 ;  /* 0x0000002c072a7223 */ /* 0x000fe2000000002a */
[----:B------:R-:W-:Y:S01]  /*6640*/  FSEL R6, R15, 0.11284004896879196167, P2 ;  /* 0x3de718af0f067808 */ /* 0x000fe20001000000 */
[----:B------:R-:W-:Y:S01]  /*6650*/  FFMA R50, R35, R52, R50 ;  /* 0x0000003423327223 */ /* 0x000fe20000000032 */
[----:B------:R-:W-:Y:S01]  /*6660*/  FSEL R44, -R14, -0.026868773624300956726, P4 ;  /* 0xbcdc1be70e2c7808 */ /* 0x000fe20002000100 */
[----:B------:R-:W-:Y:S01]  /*6670*/  FFMA R0, R5, R0, R12 ;  /* 0x0000000005007223 */ /* 0x000fe2000000000c */
[----:B------:R-:W-:-:S02]  /*6680*/  FSEL R12, R20, -0.37612664699554443359, P2 ;  /* 0xbec093ac140c7808 */ /* 0x000fc40001000000 */
[----:B------:R-:W-:Y:S01]  /*6690*/  FSEL R52, -R14, -0.026868773624300956726, P5 ;  /* 0xbcdc1be70e347808 */ /* 0x000fe20002800100 */
        /* <DEDUP_REMOVED lines=11> */
[----:B------:R-:W-:Y:S01]  /*6750*/  FSEL R42, R15, 0.11284004896879196167, P5 ;  /* 0x3de718af0f2a7808 */ /* 0x000fe20002800000 */
[----:B------:R-:W-:Y:S01]  /*6760*/  FFMA R50, R35, R50, R52 ;  /* 0x0000003223327223 */ /* 0x000fe20000000034 */
[----:B------:R-:W-:Y:S01]  /*6770*/  FFMA R12, R0, R3, R3 ;  /* 0x00000003000c7223 */ /* 0x000fe20000000003 */
[----:B------:R-:W-:Y:S01]  /*6780*/  FSEL R3, -|R64|, R64, P4 ;  /* 0x0000004040037208 */ /* 0x000fe20002000300 */
        /* <DEDUP_REMOVED lines=8> */
[----:B------:R-:W-:Y:S01]  /*6810*/  FMUL R6, R23, 0.5 ;  /* 0x3f00000017067820 */ /* 0x000fe20000400000 */
[----:B------:R-:W-:-:S02]  /*6820*/  IMAD.U32 R7, RZ, RZ, UR9 ;  /* 0x00000009ff077e24 */ /* 0x000fc4000f8e00ff */
[----:B------:R-:W-:Y:S01]  /*6830*/  FFMA R20, R35, R20, R21 ;  /* 0x0000001423147223 */ /* 0x000fe20000000015 */
[----:B------:R-:W-:Y:S01]  /*6840*/  FMUL R27, R27, R6 ;  /* 0x000000061b1b7220 */ /* 0x000fe20000400000 */
[----:B------:R-:W-:Y:S02]  /*6850*/  FMUL R6, R11, 0.5 ;  /* 0x3f0000000b067820 */ /* 0x000fe40000400000 */
[----:B------:R-:W-:Y:S01]  /*6860*/  FFMA R20, R20, R5, R5 ;  /* 0x0000000514147223 */ /* 0x000fe20000000005 */
[----:B------:R-:W2:Y:S01]  /*6870*/  @P4 MUFU.EX2 R3, R14 ;  /* 0x0000000e00034308 */ /* 0x000ea20000000800 */
[----:B------:R-:W-:Y:S02]  /*6880*/  IMAD R34, R7, 0x1000, R34 ;  /* 0x0000100007227824 */ /* 0x000fe400078e0222 */
[----:B------:R-:W-:Y:S01]  /*6890*/  FMUL R7, R45, 0.5 ;  /* 0x3f0000002d077820 */ /* 0x000fe20000400000 */
[----:B------:R-:W-:-:S03]  /*68a0*/  FMUL R6, R33, R6 ;  /* 0x0000000621067220 */ /* 0x000fc60000400000 */
[----:B------:R-:W-:Y:S01]  /*68b0*/  FMUL R21, R8, R7 ;  /* 0x0000000708157220 */ /* 0x000fe20000400000 */
[----:B------:R-:W-:Y:S01]  /*68c0*/  FMUL R7, R55, 0.5 ;  /* 0x3f00000037077820 */ /* 0x000fe20000400000 */
[----:B------:R-:W3:Y:S01]  /*68d0*/  @P5 MUFU.EX2 R5, R20 ;  /* 0x0000001400055308 */ /* 0x000ee20000000800 */
[----:B-1----:R-:W-:-:S05]  /*68e0*/  @P2 FADD R0, -R0, 1 ;  /* 0x3f80000000002421 */ /* 0x002fca0000000100 */
[----:B------:R-:W-:Y:S01]  /*68f0*/  @P2 LOP3.LUT R12, R0, 0x80000000, R37, 0xb8, !PT ;  /* 0x80000000000c2812 */ /* 0x000fe200078eb825 */
[----:B------:R-:W-:Y:S01]  /*6900*/  FMUL R0, R41, 0.5 ;  /* 0x3f00000029007820 */ /* 0x000fe20000400000 */
[----:B--2---:R-:W-:-:S03]  /*6910*/  @P4 FADD R3, -R3, 1 ;  /* 0x3f80000003034421 */ /* 0x004fc60000000100 */
[----:B------:R-:W-:Y:S02]  /*6920*/  FADD R12, R12, 1 ;  /* 0x3f8000000c0c7421 */ /* 0x000fe40000000000 */
[----:B------:R-:W-:Y:S01]  /*6930*/  @P4 LOP3.LUT R14, R3, 0x80000000, R64, 0xb8, !PT ;  /* 0x80000000030e4812 */ /* 0x000fe200078eb840 */
[----:B------:R-:W-:Y:S01]  /*6940*/  FMUL R3, R26, 0.5 ;  /* 0x3f0000001a037820 */ /* 0x000fe20000400000 */
[----:B------:R-:W-:Y:S01]  /*6950*/  FMUL R26, R25, R0 ;  /* 0x00000000191a7220 */ /* 0x000fe20000400000 */
[----:B---3--:R-:W-:Y:S01]  /*6960*/  @P5 FADD R5, -R5, 1 ;  /* 0x3f80000005055421 */ /* 0x008fe20000000100 */
[----:B------:R-:W-:Y:S01]  /*6970*/  FMUL R0, R9, 0.5 ;  /* 0x3f00000009007820 */ /* 0x000fe20000400000 */
[----:B------:R-:W-:Y:S01]  /*6980*/  FMUL R28, R28, R3 ;  /* 0x000000031c1c7220 */ /* 0x000fe20000400000 */
[----:B------:R-:W-:Y:S01]  /*6990*/  FMUL R3, R10, 0.5 ;  /* 0x3f0000000a037820 */ /* 0x000fe20000400000 */
[----:B------:R-:W-:Y:S01]  /*69a0*/  FMUL R9, R51, 0.5 ;  /* 0x3f00000033097820 */ /* 0x000fe20000400000 */
[----:B------:R-:W-:Y:S01]  /*69b0*/  @P5 LOP3.LUT R20, R5, 0x80000000, R66, 0xb8, !PT ;  /* 0x8000000005145812 */ /* 0x000fe200078eb842 */
[----:B------:R-:W-:Y:S01]  /*69c0*/  FMUL R5, R4, 0.5 ;  /* 0x3f00000004057820 */ /* 0x000fe20000400000 */
[----:B------:R-:W-:Y:S01]  /*69d0*/  FMUL R11, R30, R3 ;  /* 0x000000031e0b7220 */ /* 0x000fe20000400000 */
[----:B------:R-:W-:Y:S01]  /*69e0*/  FMUL R3, R48, 0.5 ;  /* 0x3f00000030037820 */ /* 0x000fe20000400000 */
[----:B------:R-:W-:Y:S01]  /*69f0*/  FMUL R10, R29, R0 ;  /* 0x000000001d0a7220 */ /* 0x000fe20000400000 */
[----:B------:R-:W-:Y:S01]  /*6a00*/  FMUL R15, R38, R5 ;  /* 0x00000005260f7220 */ /* 0x000fe20000400000 */
[----:B------:R-:W-:Y:S01]  /*6a10*/  FMUL R0, R77, 0.5 ;  /* 0x3f0000004d007820 */ /* 0x000fe20000400000 */
[----:B------:R-:W-:Y:S01]  /*6a20*/  FMUL R4, R36, R3 ;  /* 0x0000000324047220 */ /* 0x000fe20000400000 */
[----:B------:R-:W-:Y:S01]  /*6a30*/  FMUL R3, R53, 0.5 ;  /* 0x3f00000035037820 */ /* 0x000fe20000400000 */
[----:B------:R-:W-:Y:S01]  /*6a40*/  FMUL R5, R43, 0.5 ;  /* 0x3f0000002b057820 */ /* 0x000fe20000400000 */
[----:B------:R-:W-:Y:S01]  /*6a50*/  FADD R14, R14, 1 ;  /* 0x3f8000000e0e7421 */ /* 0x000fe20000000000 */
[----:B------:R-:W-:Y:S01]  /*6a60*/  FADD R20, R20, 1 ;  /* 0x3f80000014147421 */ /* 0x000fe20000000000 */
[----:B------:R-:W-:Y:S01]  /*6a70*/  FMUL R32, R32, R9 ;  /* 0x0000000920207220 */ /* 0x000fe20000400000 */
[----:B------:R-:W-:Y:S01]  /*6a80*/  FMUL R0, R39, R0 ;  /* 0x0000000027007220 */ /* 0x000fe20000400000 */
[----:B------:R-:W-:Y:S01]  /*6a90*/  FMUL R23, R12, R3 ;  /* 0x000000030c177220 */ /* 0x000fe20000400000 */
[----:B------:R-:W-:Y:S01]  /*6aa0*/  FMUL R14, R14, R5 ;  /* 0x000000050e0e7220 */ /* 0x000fe20000400000 */
[----:B------:R-:W-:Y:S01]  /*6ab0*/  FMUL R7, R20, R7 ;  /* 0x0000000714077220 */ /* 0x000fe20000400000 */
[----:B------:R-:W-:-:S02]  /*6ac0*/  LEA R3, R34, UR52, 0x1 ;  /* 0x0000003422037c11 */ /* 0x000fc4000f8e08ff */
[----:B------:R-:W-:Y:S02]  /*6ad0*/  F2FP.BF16.F32.PACK_AB R10, R11, R10 ;  /* 0x0000000a0b0a723e */ /* 0x000fe400000010ff */
[----:B------:R-:W-:Y:S02]  /*6ae0*/  F2FP.BF16.F32.PACK_AB R8, R26, R13 ;  /* 0x0000000d1a08723e */ /* 0x000fe400000010ff */
[----:B------:R-:W-:Y:S02]  /*6af0*/  F2FP.BF16.F32.PACK_AB R9, R28, R27 ;  /* 0x0000001b1c09723e */ /* 0x000fe400000010ff */
[----:B------:R-:W-:Y:S02]  /*6b00*/  F2FP.BF16.F32.PACK_AB R11, R6, R31 ;  /* 0x0000001f060b723e */ /* 0x000fe400000010ff */
[----:B------:R-:W-:Y:S02]  /*6b10*/  F2FP.BF16.F32.PACK_AB R4, R15, R4 ;  /* 0x000000040f04723e */ /* 0x000fe400000010ff */
[----:B------:R-:W-:Y:S01]  /*6b20*/  F2FP.BF16.F32.PACK_AB R5, R32, R21 ;  /* 0x000000152005723e */ /* 0x000fe200000010ff */
[----:B------:R1:W-:Y:S01]  /*6b30*/  STSM.16.M88.4 [R3+0x200], R8 ;  /* 0x0002000803007844 */ /* 0x0003e20000000200 */
[----:B------:R-:W-:-:S02]  /*6b40*/  F2FP.BF16.F32.PACK_AB R6, R23, R0 ;  /* 0x000000001706723e */ /* 0x000fc400000010ff */
[----:B------:R-:W-:Y:S02]  /*6b50*/  F2FP.BF16.F32.PACK_AB R7, R7, R14 ;  /* 0x0000000e0707723e */ /* 0x000fe400000010ff */
[----:B------:R-:W-:-:S05]  /*6b60*/  IADD3 R24, R24, 0x200, R3 ;  /* 0x0000020018187810 */ /* 0x000fca0007ffe003 */
[----:B------:R1:W-:Y:S01]  /*6b70*/  STSM.16.M88.4 [R24], R4 ;  /* 0x0000000418007844 */ /* 0x0003e20000000200 */
[----:B------:R-:W-:Y:S01]  /*6b80*/  @!PT LDS RZ, [RZ] ;  /* 0x00000000fffff984 */ /* 0x000fe20000000800 */
[----:B------:R-:W-:Y:S01]  /*6b90*/  @!PT LDS RZ, [RZ] ;  /* 0x00000000fffff984 */ /* 0x000fe20000000800 */
[----:B------:R-:W-:Y:S01]  /*6ba0*/  @!PT LDS RZ, [RZ] ;  /* 0x00000000fffff984 */ /* 0x000fe20000000800 */
[----:B------:R-:W-:Y:S01]  /*6bb0*/  @!PT LDS RZ, [RZ] ;  /* 0x00000000fffff984 */ /* 0x000fe20000000800 */
[----:B------:R2:W-:Y:S06]  /*6bc0*/  MEMBAR.ALL.CTA ;  /* 0x0000000000007992 */ /* 0x0005ec0000008000 */
[----:B--2---:R-:W2:Y:S02]  /*6bd0*/  FENCE.VIEW.ASYNC.S ;  /* 0x00000000000073c6 */ /* 0x004ea40000000000 */
[----:B--2---:R-:W-:Y:S06]  /*6be0*/  BAR.SYNC.DEFER_BLOCKING 0x1, 0x100 ;  /* 0x0044000000007b1d */ /* 0x004fec0000010000 */
[----:B------:R-:W-:Y:S05]  /*6bf0*/  @P3 BRA `(.L_x_70) ;  /* 0x0000000000283947 */ /* 0x000fea0003800000 */
[----:B------:R-:W-:Y:S02]  /*6c00*/  ULEA UR4, UR9, UR52, 0xd ;  /* 0x0000003409047291 */ /* 0x000fe4000f8e683f */
[----:B------:R-:W-:Y:S02]  /*6c10*/  UIADD3 UR10, UP0, UR54, 0x4f0, URZ ;  /* 0x000004f0360a7890 */ /* 0x000fe4000ff1e03f */
[----:B------:R-:W-:Y:S02]  /*6c20*/  UIADD3 UR5, UR45, 0x20, URZ ;  /* 0x000000202d057890 */ /* 0x000fe4000fffe03f */
[----:B------:R-:W-:Y:S02]  /*6c30*/  UIADD3 UR4, UR4, 0x200, URZ ;  /* 0x0000020004047890 */ /* 0x000fe4000fffe03f */
[----:B------:R-:W-:Y:S01]  /*6c40*/  UIADD3.X UR11, URZ, UR55, URZ, UP0, !UPT ;  /* 0x000000373f0b7290 */ /* 0x000fe200087fe43f */
[----:B------:R-:W-:Y:S01]  /*6c50*/  UMOV UR6, UR46 ;  /* 0x0000002e00067c82 */ /* 0x000fe20008000000 */
[----:B------:R-:W-:-:S07]  /*6c60*/  UMOV UR7, UR47 ;  /* 0x0000002f00077c82 */ /* 0x000fce0008000000 */
[----:B------:R2:W-:Y:S01]  /*6c70*/  UTMASTG.3D [UR4], [UR10] ;  /* 0x000000040a0073b5 */ /* 0x0005e20008010000 */
[----:B------:R0:W-:Y:S01]  /*6c80*/  UTMACMDFLUSH ;  /* 0x00000000000079b7 */ /* 0x0001e20000000000 */
[----:B--2---:R-:W-:-:S04]  /*6c90*/  DEPBAR.LE SB0, 0x1 ;  /* 0x000080400000791a */ /* 0x004fc80000000000 */
.L_x_70:
[----:B------:R-:W-:Y:S05]  /*6ca0*/  BSYNC B0 ;  /* 0x0000000000007941 */ /* 0x000fea0003800000 */
.L_x_69:
[----:B------:R-:W-:Y:S06]  /*6cb0*/  BAR.SYNC.DEFER_BLOCKING 0x1, 0x100 ;  /* 0x0044000000007b1d */ /* 0x000fec0000010000 */
[----:B------:R-:W-:Y:S04]  /*6cc0*/  BSSY B0, `(.L_x_71) ;  /* 0x0000009000007945 */ /* 0x000fe80003800000 */
[----:B------:R-:W-:Y:S05]  /*6cd0*/  @P0 BRA `(.L_x_72) ;  /* 0x00000000001c0947 */ /* 0x000fea0003800000 */
[----:B------:R-:W-:-:S13]  /*6ce0*/  ISETP.NE.AND P0, PT, R83, 0x3, PT ;  /* 0x000000035300780c */ /* 0x000fda0003f05270 */
[----:B------:R-:W-:Y:S05]  /*6cf0*/  @!P0 BRA `(.L_x_73) ;  /* 0x0000000000048947 */ /* 0x000fea0003800000 */
[----:B------:R-:W-:Y:S01]  /*6d00*/  BPT.TRAP 0x1 ;  /* 0x000000040000795c */ /* 0x000fe20000300000 */
.L_x_73:
[----:B------:R-:W-:-:S04]  /*6d10*/  ULEA UR4, UR40, UR52, 0x3 ;  /* 0x0000003428047291 */ /* 0x000fc8000f8e183f */
[----:B------:R-:W-:-:S04]  /*6d20*/  UIADD3 UR4, UR4, 0x98, URZ ;  /* 0x0000009804047890 */ /* 0x000fc8000fffe03f */
[----:B------:R-:W-:-:S09]  /*6d30*/  UPRMT UR4, UR51, 0x654, UR4 ;  /* 0x0000065433047896 */ /* 0x000fd20008000004 */
[----:B------:R-:W-:Y:S03]  /*6d40*/  SYNCS.ARRIVE.TRANS64.RED.A1T0 RZ, [UR4], RZ ;  /* 0x000000ffffff79a7 */ /* 0x000fe60008100404 */
.L_x_72:
[----:B------:R-:W-:Y:S05]  /*6d50*/  BSYNC B0 ;  /* 0x0000000000007941 */ /* 0x000fea0003800000 */
.L_x_71:
[----:B------:R-:W-:Y:S01]  /*6d60*/  IADD3 R16, P0, R16, UR36, RZ ;  /* 0x0000002410107c10 */ /* 0x000fe2000ff1e0ff */
[----:B------:R-:W-:Y:S01]  /*6d70*/  ULDC.64 UR4, c[0x0][0x8f8] ;  /* 0x00023e0000047ab9 */ /* 0x000fe20000000a00 */
[----:B------:R-:W-:Y:S01]  /*6d80*/  UIADD3 UR40, UR40, 0x1, URZ ;  /* 0x0000000128287890 */ /* 0x000fe2000fffe03f */
[----:B------:R-:W-:Y:S01]  /*6d90*/  PRMT R0, RZ, 0x7610, R0 ;  /* 0x00007610ff007816 */ /* 0x000fe20000000000 */
[----:B------:R-:W-:Y:S01]  /*6da0*/  UMOV UR47, 0xffffffff ;  /* 0xffffffff002f7882 */ /* 0x000fe20000000000 */
[----:B------:R-:W-:Y:S01]  /*6db0*/  IADD3.X R17, R17, UR42, RZ, P0, !PT ;  /* 0x0000002a11117c10 */ /* 0x000fe200087fe4ff */
[----:B------:R-:W-:Y:S01]  /*6dc0*/  UISETP.NE.AND UP0, UPT, UR40, 0x3, UPT ;  /* 0x000000032800788c */ /* 0x000fe2000bf05270 */
[----:B------:R-:W-:Y:S01]  /*6dd0*/  ISETP.GE.U32.AND P0, PT, R16, UR4, PT ;  /* 0x0000000410007c0c */ /* 0x000fe2000bf06070 */
[----:B------:R-:W-:Y:S02]  /*6de0*/  IMAD.MOV.U32 R23, RZ, RZ, -0x1 ;  /* 0xffffffffff177424 */ /* 0x000fe400078e00ff */
[----:B------:R-:W-:Y:S01]  /*6df0*/  USEL UR40, UR40, URZ, UP0 ;  /* 0x0000003f28287287 */ /* 0x000fe20008000000 */
[----:B------:R-:W-:Y:S01]  /*6e00*/  ISETP.GE.U32.AND.EX P0, PT, R17, UR5, PT, P0 ;  /* 0x0000000511007c0c */ /* 0x000fe2000bf06100 */
[----:B------:R-:W-:-:S12]  /*6e10*/  IMAD.MOV.U32 R64, RZ, RZ, -0x1 ;  /* 0xffffffffff407424 */ /* 0x000fd800078e00ff */
[----:B------:R-:W-:Y:S05]  /*6e20*/  @P0 BRA `(.L_x_74) ;  /* 0x0000000400680947 */ /* 0x000fea0003800000 */
[----:B------:R-:W2:Y:S01]  /*6e30*/  S2R R12, SR_CTAID.X ;  /* 0x00000000000c7919 */ /* 0x000ea20000002500 */
[----:B-1----:R-:W1:Y:S01]  /*6e40*/  LDC.64 R10, c[0x0][0x8d0] ;  /* 0x00023400ff0a7b82 */ /* 0x002e620000000a00 */
[----:B------:R-:W-:Y:S01]  /*6e50*/  ULDC UR4, c[0x0][0x150] ;  /* 0x0000540000047ab9 */ /* 0x000fe20000000800 */
[----:B------:R-:W-:Y:S01]  /*6e60*/  IMAD.MOV.U32 R8, RZ, RZ, R16 ;  /* 0x000000ffff087224 */ /* 0x000fe200078e0010 */
[----:B------:R-:W3:Y:S01]  /*6e70*/  S2R R24, SR_CTAID.Y ;  /* 0x0000000000187919 */ /* 0x000ee20000002600 */
[----:B------:R-:W-:-:S04]  /*6e80*/  IMAD.MOV.U32 R9, RZ, RZ, R17 ;  /* 0x000000ffff097224 */ /* 0x000fc800078e0011 */
[----:B------:R-:W4:Y:S08]  /*6e90*/  LDC R25, c[0x0][0x144] ;  /* 0x00005100ff197b82 */ /* 0x000f300000000800 */
[----:B------:R-:W3:Y:S08]  /*6ea0*/  LDC R0, c[0x0][0x8d8] ;  /* 0x00023600ff007b82 */ /* 0x000ef00000000800 */
[----:B------:R-:W3:Y:S01]  /*6eb0*/  LDC.64 R14, c[0x0][0x8c8] ;  /* 0x00023200ff0e7b82 */ /* 0x000ee20000000a00 */
[----:B-1----:R-:W-:-:S04]  /*6ec0*/  ISETP.NE.U32.AND P0, PT, R10, RZ, PT ;  /* 0x000000ff0a00720c */ /* 0x002fc80003f05070 */
[----:B------:R-:W-:Y:S02]  /*6ed0*/  ISETP.NE.AND.EX P0, PT, R11, RZ, PT, P0 ;  /* 0x000000ff0b00720c */ /* 0x000fe40003f05300 */
[----:B--2---:R-:W-:-:S05]  /*6ee0*/  I2FP.F32.U32 R3, R12 ;  /* 0x0000000c00037245 */ /* 0x004fca0000201000 */
[----:B------:R-:W-:-:S04]  /*6ef0*/  FMUL R3, R3, UR4 ;  /* 0x0000000403037c20 */ /* 0x000fc80008400000 */
[----:B------:R1:W2:Y:S02]  /*6f00*/  F2I.U32.TRUNC.NTZ R23, R3 ;  /* 0x0000000300177305 */ /* 0x0002a4000020f000 */
[----:B----4-:R-:W-:Y:S05]  /*6f10*/  @!P0 BRA `(.L_x_75) ;  /* 0x0000000000288947 */ /* 0x010fea0003800000 */
[----:B-1----:R-:W1:Y:S02]  /*6f20*/  LDC R3, c[0x0][0x8dc] ;  /* 0x00023700ff037b82 */ /* 0x002e640000000800 */
[----:B-1----:R-:W-:-:S05]  /*6f30*/  IADD3 R3, P0, R16, R3, RZ ;  /* 0x0000000310037210 */ /* 0x002fca0007f1e0ff */
        /* <DEDUP_REMOVED lines=8> */
.L_x_75:
[----:B------:R-:W4:Y:S01]  /*6fc0*/  LDC.64 R20, c[0x0][0x8e8] ;  /* 0x00023a00ff147b82 */ /* 0x000f220000000a00 */
[-C--:B---3--:R-:W-:Y:S01]  /*6fd0*/  SHF.R.U64 R31, R8, R0.reuse, R9 ;  /* 0x00000000081f7219 */ /* 0x088fe20000001209 */
[----:B--2---:R-:W-:Y:S01]  /*6fe0*/  IMAD.MOV R23, RZ, RZ, -R23 ;  /* 0x000000ffff177224 */ /* 0x004fe200078e0a17 */
[----:B------:R-:W-:Y:S01]  /*6ff0*/  SHF.R.U32.HI R0, RZ, R0, R9 ;  /* 0x00000000ff007219 */ /* 0x000fe20000011609 */
[----:B------:R-:W-:Y:S01]  /*7000*/  ULDC UR4, c[0x0][0x154] ;  /* 0x0000550000047ab9 */ /* 0x000fe20000000800 */
[----:B-1----:R-:W-:Y:S01]  /*7010*/  IADD3 R3, P0, RZ, -R31, RZ ;  /* 0x8000001fff037210 */ /* 0x002fe20007f1e0ff */
[----:B------:R-:W-:Y:S02]  /*7020*/  IMAD R26, R25, R23, R12 ;  /* 0x00000017191a7224 */ /* 0x000fe400078e020c */
[----:B------:R-:W1:Y:S01]  /*7030*/  LDC R6, c[0x0][0x8c0] ;  /* 0x00023000ff067b82 */ /* 0x000e620000000800 */
[----:B------:R-:W-:Y:S02]  /*7040*/  IMAD.MOV.U32 R7, RZ, RZ, 0x1 ;  /* 0x00000001ff077424 */ /* 0x000fe400078e00ff */
[----:B------:R-:W-:-:S04]  /*7050*/  IMAD.X R5, RZ, RZ, ~R0, P0 ;  /* 0x000000ffff057224 */ /* 0x000fc800000e0e00 */
[-C--:B------:R-:W-:Y:S01]  /*7060*/  IMAD R0, R5, R14.reuse, RZ ;  /* 0x0000000e05007224 */ /* 0x080fe200078e02ff */
[----:B------:R-:W2:Y:S01]  /*7070*/  LDC R8, c[0x0][0x8b0] ;  /* 0x00022c00ff087b82 */ /* 0x000ea20000000800 */
[----:B------:R-:W-:-:S04]  /*7080*/  IMAD.WIDE.U32 R4, R3, R14, R16 ;  /* 0x0000000e03047225 */ /* 0x000fc800078e0010 */
[----:B------:R-:W-:Y:S01]  /*7090*/  IMAD R3, R3, R15, R0 ;  /* 0x0000000f03037224 */ /* 0x000fe200078e0200 */
[----:B------:R-:W-:Y:S02]  /*70a0*/  I2FP.F32.U32 R0, R24 ;  /* 0x0000001800007245 */ /* 0x000fe40000201000 */
[----:B------:R-:W3:Y:S01]  /*70b0*/  LDC R28, c[0x0][0x900] ;  /* 0x00024000ff1c7b82 */ /* 0x000ee20000000800 */
[----:B------:R-:W-:Y:S01]  /*70c0*/  IMAD.IADD R3, R5, 0x1, R3 ;  /* 0x0000000105037824 */ /* 0x000fe200078e0203 */
[----:B----4-:R-:W-:Y:S01]  /*70d0*/  ISETP.NE.U32.AND P0, PT, R20, RZ, PT ;  /* 0x000000ff1400720c */ /* 0x010fe20003f05070 */
[----:B------:R-:W-:Y:S01]  /*70e0*/  FMUL R0, R0, UR4 ;  /* 0x0000000400007c20 */ /* 0x000fe20008400000 */
[----:B------:R-:W-:Y:S02]  /*70f0*/  IMAD.MOV.U32 R5, RZ, RZ, -0x1 ;  /* 0xffffffffff057424 */ /* 0x000fe400078e00ff */
[----:B------:R-:W-:Y:S01]  /*7100*/  ISETP.NE.AND.EX P0, PT, R21, RZ, PT, P0 ;  /* 0x000000ff1500720c */ /* 0x000fe20003f05300 */
[----:B------:R4:W3:Y:S01]  /*7110*/  F2I.U32.TRUNC.NTZ R13, R0 ;  /* 0x00000000000d7305 */ /* 0x0008e2000020f000 */
[----:B------:R-:W4:Y:S01]  /*7120*/  LDC R15, c[0x0][0x148] ;  /* 0x00005200ff0f7b82 */ /* 0x000f220000000800 */
[----:B-1----:R-:W-:-:S02]  /*7130*/  SHF.R.U64 R12, R4, R6, R3 ;  /* 0x00000006040c7219 */ /* 0x002fc40000001203 */
[----:B------:R-:W-:-:S05]  /*7140*/  SHF.R.U32.HI R3, RZ, R6, R3 ;  /* 0x00000006ff037219 */ /* 0x000fca0000011603 */
[----:B------:R-:W1:Y:S01]  /*7150*/  LDC R25, c[0x0][0x8a8] ;  /* 0x00022a00ff197b82 */ /* 0x000e620000000800 */
[-CC-:B--2---:R-:W-:Y:S02]  /*7160*/  SHF.R.U64 R10, R12, R8.reuse, R3.reuse ;  /* 0x000000080c0a7219 */ /* 0x184fe40000001203 */
[----:B------:R-:W-:-:S05]  /*7170*/  SHF.R.U32.HI R3, RZ, R8, R3 ;  /* 0x00000008ff037219 */ /* 0x000fca0000011603 */
[----:B------:R-:W2:Y:S01]  /*7180*/  LDC R27, c[0x0][0x8f0] ;  /* 0x00023c00ff1b7b82 */ /* 0x000ea20000000800 */
[-C--:B---3--:R-:W-:Y:S02]  /*7190*/  SHF.L.U32 R4, R5, R28.reuse, RZ ;  /* 0x0000001c05047219 */ /* 0x088fe400000006ff */
[-CC-:B------:R-:W-:Y:S02]  /*71a0*/  SHF.R.U64 R14, R10, R28.reuse, R3.reuse ;  /* 0x0000001c0a0e7219 */ /* 0x180fe40000001203 */
[----:B------:R-:W-:Y:S02]  /*71b0*/  SHF.R.U32.HI R5, RZ, R28, R3 ;  /* 0x0000001cff057219 */ /* 0x000fe40000011603 */
[----:B------:R-:W-:Y:S01]  /*71c0*/  LOP3.LUT R23, RZ, R4, RZ, 0x33, !PT ;  /* 0x00000004ff177212 */ /* 0x000fe200078e33ff */
[----:B------:R-:W3:Y:S01]  /*71d0*/  LDC R29, c[0x0][0x8e0] ;  /* 0x00023800ff1d7b82 */ /* 0x000ee20000000800 */
[----:B------:R-:W-:Y:S01]  /*71e0*/  SHF.L.U32 R28, R7, R28, RZ ;  /* 0x0000001c071c7219 */ /* 0x000fe200000006ff */
[----:B------:R-:W-:-:S06]  /*71f0*/  IMAD.MOV.U32 R4, RZ, RZ, R14 ;  /* 0x000000ffff047224 */ /* 0x000fcc00078e000e */
        /* <DEDUP_REMOVED lines=12> */
.L_x_76:
[----:B------:R-:W-:Y:S01]  /*72c0*/  ISETP.NE.AND P0, PT, R2, 0x1, PT ;  /* 0x000000010200780c */ /* 0x000fe20003f05270 */
[----:B------:R-:W-:Y:S01]  /*72d0*/  IMAD.MOV R13, RZ, RZ, -R13 ;  /* 0x000000ffff0d7224 */ /* 0x000fe200078e0a0d */
[----:B--2-4-:R-:W-:Y:S01]  /*72e0*/  SHF.R.U64 R0, R4, R27, R5 ;  /* 0x0000001b04007219 */ /* 0x014fe20000001205 */
[----:B-1----:R-:W-:Y:S01]  /*72f0*/  VIADD R5, R25, 0xffffffff ;  /* 0xffffffff19057836 */ /* 0x002fe20000000000 */
[----:B------:R-:W-:Y:S02]  /*7300*/  LOP3.LUT R23, R10, R23, RZ, 0xc0, !PT ;  /* 0x000000170a177212 */ /* 0x000fe400078ec0ff */
[----:B------:R-:W-:Y:S01]  /*7310*/  R2UR UR47, R31 ;  /* 0x000000001f2f72ca */ /* 0x000fe200000e0000 */
[----:B------:R-:W-:Y:S01]  /*7320*/  IMAD.MOV R3, RZ, RZ, -R0 ;  /* 0x000000ffff037224 */ /* 0x000fe200078e0a00 */
[----:B------:R-:W-:Y:S01]  /*7330*/  LOP3.LUT R5, R12, R5, RZ, 0xc0, !PT ;  /* 0x000000050c057212 */ /* 0x000fe200078ec0ff */
[----:B------:R-:W-:Y:S02]  /*7340*/  IMAD R23, R28, R0, R23 ;  /* 0x000000001c177224 */ /* 0x000fe400078e0217 */
[----:B---3--:R-:W-:-:S02]  /*7350*/  IMAD R0, R3, R29, R14 ;  /* 0x0000001d03007224 */ /* 0x008fc400078e020e */
[----:B------:R-:W-:Y:S02]  /*7360*/  @P0 IMAD R26, R15, R13, R24 ;  /* 0x0000000d0f1a0224 */ /* 0x000fe400078e0218 */
[----:B------:R-:W-:Y:S02]  /*7370*/  IMAD R0, R0, R25, R5 ;  /* 0x0000001900007224 */ /* 0x000fe400078e0205 */
[----:B------:R-:W-:Y:S02]  /*7380*/  IMAD R23, R23, R30, R26 ;  /* 0x0000001e17177224 */ /* 0x000fe400078e021a */
[----:B------:R-:W-:-:S03]  /*7390*/  IMAD.MOV.U32 R3, RZ, RZ, 0x1 ;  /* 0x00000001ff037424 */ /* 0x000fc600078e00ff */
[----:B------:R-:W-:Y:S02]  /*73a0*/  SEL R64, R0, R23, !P0 ;  /* 0x0000001700407207 */ /* 0x000fe40004000000 */
[----:B------:R-:W-:Y:S02]  /*73b0*/  SEL R23, R23, R0, !P0 ;  /* 0x0000000017177207 */ /* 0x000fe40004000000 */
[----:B------:R-:W-:-:S07]  /*73c0*/  PRMT R0, R3, 0x7610, R0 ;  /* 0x0000761003007816 */ /* 0x000fce0000000000 */
.L_x_74:
[----:B------:R-:W-:Y:S01]  /*73d0*/  R2UR UR48, R75 ;  /* 0x000000004b3072ca */ /* 0x000fe200000e0000 */
[----:B------:R-:W-:Y:S01]  /*73e0*/  UIADD3 UR49, UR9, 0x1, URZ ;  /* 0x0000000109317890 */ /* 0x000fe2000fffe03f */
[----:B------:R-:W-:Y:S01]  /*73f0*/  LOP3.LUT P0, RZ, R0, 0xff, RZ, 0xc0, !PT ;  /* 0x000000ff00ff7812 */ /* 0x000fe2000780c0ff */
[----:B------:R-:W-:Y:S02]  /*7400*/  UIADD3 UR43, UR43, 0x2, URZ ;  /* 0x000000022b2b7890 */ /* 0x000fe4000fffe03f */
[----:B------:R-:W-:-:S04]  /*7410*/  UISETP.NE.AND UP0, UPT, UR49, 0x3, UPT ;  /* 0x000000033100788c */ /* 0x000fc8000bf05270 */
[----:B------:R-:W-:Y:S02]  /*7420*/  USEL UR50, URZ, 0x1, UP0 ;  /* 0x000000013f327887 */ /* 0x000fe40008000000 */
[----:B------:R-:W-:Y:S02]  /*7430*/  USEL UR49, UR49, URZ, UP0 ;  /* 0x0000003f31317287 */ /* 0x000fe40008000000 */
[----:B------:R-:W-:Y:S02]  /*7440*/  ULOP3.LUT UR48, UR48, 0x7, URZ, 0xc0, !UPT ;  /* 0x0000000730307892 */ /* 0x000fe4000f8ec03f */
[----:B------:R-:W-:Y:S01]  /*7450*/  ULOP3.LUT UR50, UR8, UR50, URZ, 0x3c, !UPT ;  /* 0x0000003208327292 */ /* 0x000fe2000f8e3c3f */
[----:B------:R-:W-:Y:S11]  /*7460*/  @P0 BRA `(.L_x_77) ;  /* 0xffffffa000c80947 */ /* 0x000ff6000383ffff */
[----:B------:R-:W-:-:S13]  /*7470*/  PLOP3.LUT P0, PT, PT, PT, PT, 0x8, 0x0 ;  /* 0x000000000000781c */ /* 0x000fda0003f0e170 */
.L_x_23:
[----:B------:R-:W-:Y:S05]  /*7480*/  @P0 BRA `(.L_x_15) ;  /* 0x0000002800b80947 */ /* 0x000fea0003800000 */
[----:B------:R-:W-:Y:S01]  /*7490*/  ULDC.64 UR6, c[0x0][0x588] ;  /* 0x0001620000067ab9 */ /* 0x000fe20000000a00 */
[----:B------:R-:W-:Y:S01]  /*74a0*/  ISETP.NE.AND.EX P1, PT, R86, RZ, PT, P1 ;  /* 0x000000ff5600720c */ /* 0x000fe20003f25310 */
[----:B------:R-:W-:-:S04]  /*74b0*/  DEPBAR.LE SB0, 0x0 ;  /* 0x000080000000791a */ /* 0x000fc80000000000 */
[----:B------:R-:W-:Y:S01]  /*74c0*/  ISETP.NE.U32.AND P0, PT, RZ, UR6, PT ;  /* 0x00000006ff007c0c */ /* 0x000fe2000bf05070 */
[----:B------:R-:W-:Y:S03]  /*74d0*/  BSSY B0, `(.L_x_78) ;  /* 0x0000014000007945 */ /* 0x000fe60003800000 */
[----:B------:R-:W-:-:S13]  /*74e0*/  ISETP.NE.AND.EX P0, PT, RZ, UR7, PT, P0 ;  /* 0x00000007ff007c0c */ /* 0x000fda000bf05300 */
[----:B------:R-:W-:Y:S05]  /*74f0*/  @P0 BRA P1, `(.L_x_79) ;  /* 0x0000000000440947 */ /* 0x000fea0000800000 */
[----:B------:R-:W-:-:S04]  /*7500*/  ISETP.NE.U32.AND P0, PT, R85, RZ, PT ;  /* 0x000000ff5500720c */ /* 0x000fc80003f05070 */
[----:B------:R-:W-:-:S13]  /*7510*/  ISETP.NE.AND.EX P0, PT, R86, RZ, PT, P0 ;  /* 0x000000ff5600720c */ /* 0x000fda0003f05300 */
[----:B------:R-:W-:Y:S05]  /*7520*/  @!P0 BRA `(.L_x_80) ;  /* 0x00000000002c8947 */ /* 0x000fea0003800000 */
[----:B------:R-:W-:-:S13]  /*7530*/  LOP3.LUT P0, RZ, R58, 0xff, RZ, 0xc0, !PT ;  /* 0x000000ff3aff7812 */ /* 0x000fda000780c0ff */
[----:B------:R-:W-:Y:S05]  /*7540*/  @!P0 BRA `(.L_x_81) ;  /* 0x0000000000108947 */ /* 0x000fea0003800000 */
[----:B-----5:R-:W-:-:S13]  /*7550*/  FSETP.NEU.AND P0, PT, R59, RZ, PT ;  /* 0x000000ff3b00720b */ /* 0x020fda0003f0d000 */
[----:B------:R-:W-:Y:S05]  /*7560*/  @!P0 BREAK B0 ;  /* 0x0000000000008942 */ /* 0x000fea0003800000 */
[----:B------:R-:W-:Y:S05]  /*7570*/  @P0 BRA `(.L_x_79) ;  /* 0x0000000000240947 */ /* 0x000fea0003800000 */
[----:B------:R-:W-:Y:S05]  /*7580*/  BRA `(.L_x_15) ;  /* 0x0000002800787947 */ /* 0x000fea0003800000 */
.L_x_81:
[----:B------:R-:W-:-:S04]  /*7590*/  ISETP.NE.U32.AND P0, PT, RZ, UR6, PT ;  /* 0x00000006ff007c0c */ /* 0x000fc8000bf05070 */
[----:B------:R-:W-:-:S13]  /*75a0*/  ISETP.NE.AND.EX P0, PT, RZ, UR7, PT, P0 ;  /* 0x00000007ff007c0c */ /* 0x000fda000bf05300 */
[----:B------:R-:W-:Y:S05]  /*75b0*/  @!P0 BREAK B0 ;  /* 0x0000000000008942 */ /* 0x000fea0003800000 */
[----:B------:R-:W-:Y:S05]  /*75c0*/  @P0 BRA `(.L_x_79) ;  /* 0x0000000000100947 */ /* 0x000fea0003800000 */
[----:B------:R-:W-:Y:S05]  /*75d0*/  BRA `(.L_x_15) ;  /* 0x0000002800647947 */ /* 0x000fea0003800000 */
.L_x_80:
[----:B-----5:R-:W-:-:S13]  /*75e0*/  FSETP.NEU.AND P0, PT, R59, RZ, PT ;  /* 0x000000ff3b00720b */ /* 0x020fda0003f0d000 */
[----:B------:R-:W-:Y:S05]  /*75f0*/  @!P0 BREAK B0 ;  /* 0x0000000000008942 */ /* 0x000fea0003800000 */
[----:B------:R-:W-:Y:S05]  /*7600*/  @!P0 BRA `(.L_x_15) ;  /* 0x0000002800588947 */ /* 0x000fea0003800000 */
.L_x_79:
[----:B-1----:R-:W-:Y:S05]  /*7610*/  BSYNC B0 ;  /* 0x0000000000007941 */ /* 0x002fea0003800000 */
.L_x_78:
[----:B------:R-:W-:-:S04]  /*7620*/  LOP3.LUT R19, R19, 0x1, RZ, 0xfc, !PT ;  /* 0x0000000113137812 */ /* 0x000fc800078efcff */
[----:B------:R-:W-:-:S13]  /*7630*/  ISETP.NE.AND P0, PT, R19, 0x3, PT ;  /* 0x000000031300780c */ /* 0x000fda0003f05270 */
[----:B------:R-:W-:Y:S05]  /*7640*/  @!P0 BRA `(.L_x_82) ;  /* 0x0000000000048947 */ /* 0x000fea0003800000 */
[----:B------:R-:W-:Y:S01]  /*7650*/  BPT.TRAP 0x1 ;  /* 0x000000040000795c */ /* 0x000fe20000300000 */
.L_x_82:
[----:B------:R-:W1:Y:S01]  /*7660*/  S2UR UR5, SR_CgaCtaId ;  /* 0x00000000000579c3 */ /* 0x000e620000008800 */
[----:B------:R-:W-:Y:S02]  /*7670*/  UMOV UR4, 0x400 ;  /* 0x0000040000047882 */ /* 0x000fe40000000000 */
[----:B-1----:R-:W-:-:S04]  /*7680*/  ULEA UR4, UR5, UR4, 0x18 ;  /* 0x0000000405047291 */ /* 0x002fc8000f8ec03f */
[----:B------:R-:W-:-:S04]  /*7690*/  ULEA UR4, UR40, UR4, 0x3 ;  /* 0x0000000428047291 */ /* 0x000fc8000f8e183f */
[----:B------:R-:W-:-:S04]  /*76a0*/  UIADD3 UR4, UR4, 0x98, URZ ;  /* 0x0000009804047890 */ /* 0x000fc8000fffe03f */
[----:B------:R-:W-:-:S09]  /*76b0*/  UPRMT UR4, UR5, 0x654, UR4 ;  /* 0x0000065405047896 */ /* 0x000fd20008000004 */
[----:B------:R-:W-:Y:S01]  /*76c0*/  SYNCS.ARRIVE.TRANS64.RED.A1T0 RZ, [UR4], RZ ;  /* 0x000000ffffff79a7 */ /* 0x000fe20008100404 */
[----:B------:R-:W-:Y:S05]  /*76d0*/  BRA `(.L_x_15) ;  /* 0x0000002800247947 */ /* 0x000fea0003800000 */
.L_x_14:
[----:B------:R-:W-:Y:S01]  /*76e0*/  ULDC.64 UR4, c[0x0][0x8f8] ;  /* 0x00023e0000047ab9 */ /* 0x000fe20000000a00 */
[----:B------:R-:W-:Y:S01]  /*76f0*/  PRMT R8, RZ, 0x7610, R8 ;  /* 0x00007610ff087816 */ /* 0x000fe20000000008 */
[----:B------:R-:W-:Y:S01]  /*7700*/  IMAD.MOV.U32 R21, RZ, RZ, -0x1 ;  /* 0xffffffffff157424 */ /* 0x000fe200078e00ff */
[----:B------:R-:W-:Y:S01]  /*7710*/  ISETP.GE.U32.AND P1, PT, R16, UR4, PT ;  /* 0x0000000410007c0c */ /* 0x000fe2000bf26070 */
[----:B------:R-:W-:Y:S02]  /*7720*/  IMAD.MOV.U32 R20, RZ, RZ, -0x1 ;  /* 0xffffffffff147424 */ /* 0x000fe400078e00ff */
[----:B------:R-:W-:Y:S01]  /*7730*/  IMAD.MOV.U32 R13, RZ, RZ, -0x1 ;  /* 0xffffffffff0d7424 */ /* 0x000fe200078e00ff */
[----:B------:R-:W-:-:S13]  /*7740*/  ISETP.GE.U32.AND.EX P1, PT, R17, UR5, PT, P1 ;  /* 0x0000000511007c0c */ /* 0x000fda000bf26110 */
        /* <DEDUP_REMOVED lines=19> */
.L_x_84:
        /* <DEDUP_REMOVED lines=10> */
[----:B------:R-:W-:-:S03]  /*7920*/  IMAD R13, R13, R27, R8 ;  /* 0x0000001b0d0d7224 */ /* 0x000fc600078e0208 */
[----:B------:R-:W5:Y:S01]  /*7930*/  LDC R29, c[0x0][0x900] ;  /* 0x00024000ff1d7b82 */ /* 0x000f620000000800 */
[----:B------:R-:W-:Y:S01]  /*7940*/  IMAD.IADD R11, R11, 0x1, R13 ;  /* 0x000000010b0b7824 */ /* 0x000fe200078e020d */
[----:B--2---:R-:W-:-:S04]  /*7950*/  ISETP.NE.U32.AND P1, PT, R30, RZ, PT ;  /* 0x000000ff1e00720c */ /* 0x004fc80003f25070 */
[----:B------:R-:W-:Y:S02]  /*7960*/  ISETP.NE.AND.EX P1, PT, R31, RZ, PT, P1 ;  /* 0x000000ff1f00720c */ /* 0x000fe40003f25310 */
[----:B------:R-:W2:Y:S01]  /*7970*/  LDC R26, c[0x0][0x8a8] ;  /* 0x00022a00ff1a7b82 */ /* 0x000ea20000000800 */
[-CC-:B---3--:R-:W-:Y:S01]  /*7980*/  SHF.R.U64 R20, R10, R12.reuse, R11.reuse ;  /* 0x0000000c0a147219 */ /* 0x188fe2000000120b */
[----:B------:R-:W-:Y:S01]  /*7990*/  IMAD.MOV.U32 R10, RZ, RZ, -0x1 ;  /* 0xffffffffff0a7424 */ /* 0x000fe200078e00ff */
[----:B------:R-:W-:-:S05]  /*79a0*/  SHF.R.U32.HI R11, RZ, R12, R11 ;  /* 0x0000000cff0b7219 */ /* 0x000fca000001160b */
[----:B------:R-:W3:Y:S01]  /*79b0*/  LDC R28, c[0x0][0x8f0] ;  /* 0x00023c00ff1c7b82 */ /* 0x000ee20000000800 */
[-CC-:B----4-:R-:W-:Y:S02]  /*79c0*/  SHF.R.U64 R25, R20, R14.reuse, R11.reuse ;  /* 0x0000000e14197219 */ /* 0x190fe4000000120b */
[----:B------:R-:W-:-:S05]  /*79d0*/  SHF.R.U32.HI R8, RZ, R14, R11 ;  /* 0x0000000eff087219 */ /* 0x000fca000001160b */
[----:B------:R-:W4:Y:S01]  /*79e0*/  LDC R32, c[0x0][0x8e0] ;  /* 0x00023800ff207b82 */ /* 0x000f220000000800 */
[-C--:B-----5:R-:W-:Y:S02]  /*79f0*/  SHF.L.U32 R10, R10, R29.reuse, RZ ;  /* 0x0000001d0a0a7219 */ /* 0x0a0fe400000006ff */
[-CC-:B------:R-:W-:Y:S02]  /*7a00*/  SHF.R.U64 R27, R25, R29.reuse, R8.reuse ;  /* 0x0000001d191b7219 */ /* 0x180fe40000001208 */
[----:B------:R-:W-:Y:S02]  /*7a10*/  LOP3.LUT R36, RZ, R10, RZ, 0x33, !PT ;  /* 0x0000000aff247212 */ /* 0x000fe400078e33ff */
[----:B------:R-:W-:Y:S01]  /*7a20*/  SHF.R.U32.HI R11, RZ, R29, R8 ;  /* 0x0000001dff0b7219 */ /* 0x000fe20000011608 */
[----:B------:R-:W1:Y:S01]  /*7a30*/  LDC R33, c[0x0][0x8b8] ;  /* 0x00022e00ff217b82 */ /* 0x000e620000000800 */
[----:B------:R-:W-:Y:S01]  /*7a40*/  IMAD.MOV.U32 R10, RZ, RZ, R27 ;  /* 0x000000ffff0a7224 */ /* 0x000fe200078e001b */
[----:B------:R-:W-:Y:S06]  /*7a50*/  @!P1 BRA `(.L_x_85) ;  /* 0x0000000000289947 */ /* 0x000fec0003800000 */
        /* <DEDUP_REMOVED lines=10> */
.L_x_85:
[----:B------:R-:W-:Y:S01]  /*7b00*/  ISETP.NE.AND P1, PT, R2, 0x1, PT ;  /* 0x000000010200780c */ /* 0x000fe20003f25270 */
[----:B------:R-:W-:Y:S01]  /*7b10*/  IMAD.MOV.U32 R13, RZ, RZ, R23 ;  /* 0x000000ffff0d7224 */ /* 0x000fe200078e0017 */
[----:B---3--:R-:W-:Y:S01]  /*7b20*/  SHF.R.U64 R8, R10, R28, R11 ;  /* 0x0000001c0a087219 */ /* 0x008fe2000000120b */
[----:B--2---:R-:W-:Y:S01]  /*7b30*/  VIADD R11, R26, 0xffffffff ;  /* 0xffffffff1a0b7836 */ /* 0x004fe20000000000 */
[----:B------:R-:W-:Y:S02]  /*7b40*/  SHF.L.U32 R34, R34, R29, RZ ;  /* 0x0000001d22227219 */ /* 0x000fe400000006ff */
[----:B------:R-:W-:Y:S01]  /*7b50*/  LOP3.LUT R7, R25, R36, RZ, 0xc0, !PT ;  /* 0x0000002419077212 */ /* 0x000fe200078ec0ff */
[----:B------:R-:W-:-:S04]  /*7b60*/  IMAD.MOV R10, RZ, RZ, -R8 ;  /* 0x000000ffff0a7224 */ /* 0x000fc800078e0a08 */
[----:B------:R-:W-:Y:S01]  /*7b70*/  IMAD R8, R34, R8, R7 ;  /* 0x0000000822087224 */ /* 0x000fe200078e0207 */
[----:B------:R-:W-:Y:S01]  /*7b80*/  LOP3.LUT R7, R20, R11, RZ, 0xc0, !PT ;  /* 0x0000000b14077212 */ /* 0x000fe200078ec0ff */
[----:B------:R-:W-:Y:S02]  /*7b90*/  @P1 IMAD R3, R9, R24, R6 ;  /* 0x0000001809031224 */ /* 0x000fe400078e0206 */
[----:B----4-:R-:W-:Y:S02]  /*7ba0*/  IMAD R6, R10, R32, R27 ;  /* 0x000000200a067224 */ /* 0x010fe400078e021b */
[----:B-1----:R-:W-:Y:S02]  /*7bb0*/  IMAD R3, R8, R33, R3 ;  /* 0x0000002108037224 */ /* 0x002fe400078e0203 */
[----:B------:R-:W-:Y:S02]  /*7bc0*/  IMAD R6, R6, R26, R7 ;  /* 0x0000001a06067224 */ /* 0x000fe400078e0207 */
[----:B------:R-:W-:-:S03]  /*7bd0*/  IMAD.MOV.U32 R8, RZ, RZ, 0x1 ;  /* 0x00000001ff087424 */ /* 0x000fc600078e00ff */
[----:B------:R-:W-:Y:S02]  /*7be0*/  SEL R20, R6, R3, !P1 ;  /* 0x0000000306147207 */ /* 0x000fe40004800000 */
[----:B------:R-:W-:-:S07]  /*7bf0*/  SEL R21, R3, R6, !P1 ;  /* 0x0000000603157207 */ /* 0x000fce0004800000 */
.L_x_83:
[----:B------:R-:W-:-:S08]  /*7c00*/  NOP ;  /* 0x0000000000007918 */ /* 0x000fd00000000000 */
[----:B------:R-:W2:-:S00]  /*7c10*/  USETMAXREG.DEALLOC.CTAPOOL 0x28 ;  /* 0x00000028000079c8 */ /* 0x000e8000080e0500 */
[----:B--2---:R-:W-:-:S13]  /*7c20*/  ISETP.NE.AND P1, PT, R0, 0x1, PT ;  /* 0x000000010000780c */ /* 0x004fda0003f25270 */
[----:B------:R-:W-:Y:S05]  /*7c30*/  @!P1 BRA `(.L_x_15) ;  /* 0x0000002000cc9947 */ /* 0x000fea0003800000 */
[----:B------:R-:W-:Y:S05]  /*7c40*/  @!P4 BRA `(.L_x_86) ;  /* 0x000000100050c947 */ /* 0x000fea0003800000 */
[----:B------:R-:W-:-:S13]  /*7c50*/  ISETP.NE.OR P0, PT, R0, 0x2, P0 ;  /* 0x000000020000780c */ /* 0x000fda0000705670 */
[----:B------:R-:W-:Y:S05]  /*7c60*/  @P0 BRA `(.L_x_15) ;  /* 0x0000002000c00947 */ /* 0x000fea0003800000 */
[----:B------:R-:W-:-:S13]  /*7c70*/  LOP3.LUT P1, RZ, R8, 0xff, RZ, 0xc0, !PT ;  /* 0x000000ff08ff7812 */ /* 0x000fda000782c0ff */
[----:B------:R-:W-:Y:S05]  /*7c80*/  @!P1 BRA `(.L_x_87) ;  /* 0x0000000000189947 */ /* 0x000fea0003800000 */
[----:B------:R-:W-:Y:S01]  /*7c90*/  UMOV UR4, 0x400 ;  /* 0x0000040000047882 */ /* 0x000fe20000000000 */
[----:B------:R-:W-:Y:S01]  /*7ca0*/  IMAD.MOV.U32 R0, RZ, RZ, RZ ;  /* 0x000000ffff007224 */ /* 0x000fe200078e00ff */
[----:B-1----:R-:W-:-:S04]  /*7cb0*/  ULEA UR4, UR41, UR4, 0x18 ;  /* 0x0000000429047291 */ /* 0x002fc8000f8ec03f */
[----:B------:R-:W-:-:S05]  /*7cc0*/  SHF.L.U32 R0, R0, 0x1f, RZ ;  /* 0x0000001f00007819 */ /* 0x000fca00000006ff */
[----:B------:R-:W1:Y:S02]  /*7cd0*/  SYNCS.PHASECHK.TRANS64.TRYWAIT P0, [UR4+0xb8], R0 ;  /* 0x0000b800ff0075a7 */ /* 0x000e640008000144 */
[----:B-1----:R-:W-:Y:S05]  /*7ce0*/  @!P0 BRA `(.L_x_88) ;  /* 0x0000002000fc8947 */ /* 0x002fea0003800000 */
.L_x_87:
[----:B-1----:R-:W-:Y:S01]  /*7cf0*/  PRMT R0, RZ, 0x7610, R0 ;  /* 0x00007610ff007816 */ /* 0x002fe20000000000 */
[----:B------:R-:W-:Y:S06]  /*7d00*/  @P3 BRA `(.L_x_89) ;  /* 0x0000000000243947 */ /* 0x000fec0003800000 */
[----:B------:R-:W-:Y:S02]  /*7d10*/  ULDC.64 UR4, c[0x0][0x588] ;  /* 0x0001620000047ab9 */ /* 0x000fe40000000a00 */
[----:B------:R-:W-:-:S04]  /*7d20*/  ISETP.NE.U32.AND P0, PT, RZ, UR4, PT ;  /* 0x00000004ff007c0c */ /* 0x000fc8000bf05070 */
[----:B------:R-:W-:-:S13]  /*7d30*/  ISETP.NE.AND.EX P0, PT, RZ, UR5, PT, P0 ;  /* 0x00000005ff007c0c */ /* 0x000fda000bf05300 */
[----:B------:R-:W-:Y:S05]  /*7d40*/  @!P0 BRA `(.L_x_90) ;  /* 0x00000000000c8947 */ /* 0x000fea0003800000 */
[----:B------:R2:W5:Y:S01]  /*7d50*/  LDG.E R3, desc[UR38][R4.64] ;  /* 0x0000002604037981 */ /* 0x000562000c1e1900 */
[----:B------:R-:W-:Y:S01]  /*7d60*/  IMAD.MOV.U32 R0, RZ, RZ, 0x1 ;  /* 0x00000001ff007424 */ /* 0x000fe200078e00ff */
[----:B------:R-:W-:Y:S06]  /*7d70*/  BRA `(.L_x_89) ;  /* 0x0000000000087947 */ /* 0x000fec0003800000 */
.L_x_90:
[----:B------:R-:W1:Y:S01]  /*7d80*/  LDC R3, c[0x0][0x580] ;  /* 0x00016000ff037b82 */ /* 0x000e620000000800 */
[----:B------:R-:W-:-:S07]  /*7d90*/  IMAD.MOV.U32 R0, RZ, RZ, 0x1 ;  /* 0x00000001ff007424 */ /* 0x000fce00078e00ff */
.L_x_89:
[----:B------:R-:W-:Y:S01]  /*7da0*/  UMOV UR4, URZ ;  /* 0x0000003f00047c82 */ /* 0x000fe20008000000 */
[----:B------:R-:W-:Y:S01]  /*7db0*/  IMAD.MOV.U32 R8, RZ, RZ, 0x1 ;  /* 0x00000001ff087424 */ /* 0x000fe200078e00ff */
[----:B------:R-:W-:Y:S06]  /*7dc0*/  @!P1 BRA `(.L_x_91) ;  /* 0x0000000c004c9947 */ /* 0x000fec0003800000 */
[----:B------:R-:W3:Y:S01]  /*7dd0*/  LDC R9, c[0x0][0x900] ;  /* 0x00024000ff097b82 */ /* 0x000ee20000000800 */
[----:B--2---:R-:W-:Y:S01]  /*7de0*/  IMAD.MOV.U32 R4, RZ, RZ, -0x1 ;  /* 0xffffffffff047424 */ /* 0x004fe200078e00ff */
[----:B------:R-:W-:Y:S01]  /*7df0*/  LOP3.LUT R10, R19, 0x2, RZ, 0xfc, !PT ;  /* 0x00000002130a7812 */ /* 0x000fe200078efcff */
[----:B------:R-:W-:Y:S01]  /*7e00*/  IMAD.MOV.U32 R6, RZ, RZ, 0x1 ;  /* 0x00000001ff067424 */ /* 0x000fe200078e00ff */
[----:B------:R-:W-:Y:S01]  /*7e10*/  ULDC.64 UR14, c[0x0][0x198] ;  /* 0x00006600000e7ab9 */ /* 0x000fe20000000a00 */
[----:B------:R-:W-:Y:S01]  /*7e20*/  IMAD.MOV.U32 R8, RZ, RZ, 0x1 ;  /* 0x00000001ff087424 */ /* 0x000fe200078e00ff */
[----:B------:R-:W-:Y:S01]  /*7e30*/  UMOV UR4, URZ ;  /* 0x0000003f00047c82 */ /* 0x000fe20008000000 */
[----:B------:R-:W-:Y:S01]  /*7e40*/  ULDC.64 UR22, c[0x0][0x588] ;  /* 0x0001620000167ab9 */ /* 0x000fe20000000a00 */
[----:B------:R-:W2:Y:S01]  /*7e50*/  LDC R11, c[0x0][0x8a8] ;  /* 0x00022a00ff0b7b82 */ /* 0x000ea20000000800 */
[----:B------:R-:W-:Y:S01]  /*7e60*/  ULDC.64 UR24, c[0x0][0x8f8] ;  /* 0x00023e0000187ab9 */ /* 0x000fe20000000a00 */
[----:B------:R-:W-:Y:S01]  /*7e70*/  ULDC.64 UR26, c[0x0][0x590] ;  /* 0x00016400001a7ab9 */ /* 0x000fe20000000a00 */
[----:B---3--:R-:W-:-:S02]  /*7e80*/  SHF.L.U32 R4, R4, R9, RZ ;  /* 0x0000000904047219 */ /* 0x008fc400000006ff */
[----:B------:R-:W-:Y:S02]  /*7e90*/  SHF.L.U32 R9, R6, R9, RZ ;  /* 0x0000000906097219 */ /* 0x000fe400000006ff */
[----:B------:R-:W-:Y:S01]  /*7ea0*/  LOP3.LUT R12, RZ, R4, RZ, 0x33, !PT ;  /* 0x00000004ff0c7212 */ /* 0x000fe200078e33ff */
[----:B--2---:R-:W-:-:S07]  /*7eb0*/  VIADD R11, R11, 0xffffffff ;  /* 0xffffffff0b0b7836 */ /* 0x004fce0000000000 */
.L_x_111:
[----:B------:R-:W-:Y:S02]  /*7ec0*/  ISETP.NE.U32.AND P0, PT, RZ, UR26, PT ;  /* 0x0000001aff007c0c */ /* 0x000fe4000bf05070 */
[----:B------:R-:W-:Y:S02]  /*7ed0*/  R2UR UR19, R21 ;  /* 0x00000000151372ca */ /* 0x000fe400000e0000 */
[----:B------:R-:W-:Y:S02]  /*7ee0*/  R2UR UR18, R20 ;  /* 0x00000000141272ca */ /* 0x000fe400000e0000 */
[----:B------:R-:W-:-:S09]  /*7ef0*/  ISETP.NE.AND.EX P0, PT, RZ, UR27, PT, P0 ;  /* 0x0000001bff007c0c */ /* 0x000fd2000bf05300 */
[----:B------:R-:W-:Y:S02]  /*7f00*/  USHF.L.U32 UR19, UR19, 0x7, URZ ;  /* 0x0000000713137899 */ /* 0x000fe4000800063f */
[----:B------:R-:W-:Y:S02]  /*7f10*/  USHF.L.U32 UR18, UR18, 0x6, URZ ;  /* 0x0000000612127899 */ /* 0x000fe4000800063f */
[----:B------:R-:W-:Y:S10]  /*7f20*/  @!P0 BRA `(.L_x_92) ;  /* 0x00000000002c8947 */ /* 0x000ff40003800000 */
[----:B------:R-:W-:-:S04]  /*7f30*/  ISETP.NE.U32.AND P1, PT, RZ, UR22, PT ;  /* 0x00000016ff007c0c */ /* 0x000fc8000bf25070 */
[----:B------:R-:W-:-:S13]  /*7f40*/  ISETP.NE.AND.EX P1, PT, RZ, UR23, PT, P1 ;  /* 0x00000017ff007c0c */ /* 0x000fda000bf25310 */
[----:B------:R-:W-:Y:S05]  /*7f50*/  @!P1 BRA `(.L_x_93) ;  /* 0x0000000000189947 */ /* 0x000fea0003800000 */
[----:B------:R-:W2:Y:S01]  /*7f60*/  LDC.64 R4, c[0x0][0x588] ;  /* 0x00016200ff047b82 */ /* 0x000ea20000000a00 */
[----:B-1---5:R-:W-:-:S04]  /*7f70*/  IMAD R3, R13, UR26, RZ ;  /* 0x0000001a0d037c24 */ /* 0x022fc8000f8e02ff */
[----:B--2---:R-:W-:-:S05]  /*7f80*/  IMAD.WIDE R4, R3, 0x4, R4 ;  /* 0x0000000403047825 */ /* 0x004fca00078e0204 */
[----:B------:R3:W5:Y:S01]  /*7f90*/  LDG.E R3, desc[UR38][R4.64] ;  /* 0x0000002604037981 */ /* 0x000762000c1e1900 */
[----:B------:R-:W-:Y:S01]  /*7fa0*/  IMAD.MOV.U32 R0, RZ, RZ, 0x1 ;  /* 0x00000001ff007424 */ /* 0x000fe200078e00ff */
[----:B------:R-:W-:Y:S06]  /*7fb0*/  BRA `(.L_x_92) ;  /* 0x0000000000087947 */ /* 0x000fec0003800000 */
.L_x_93:
[----:B-1---5:R-:W2:Y:S01]  /*7fc0*/  LDC R3, c[0x0][0x580] ;  /* 0x00016000ff037b82 */ /* 0x022ea20000000800 */
[----:B------:R-:W-:-:S07]  /*7fd0*/  IMAD.MOV.U32 R0, RZ, RZ, 0x1 ;  /* 0x00000001ff007424 */ /* 0x000fce00078e00ff */
.L_x_92:
[----:B------:R-:W-:Y:S05]  /*7fe0*/  @!P0 BRA `(.L_x_94) ;  /* 0x00000000001c8947 */ /* 0x000fea0003800000 */
[----:B------:R-:W-:-:S13]  /*7ff0*/  LOP3.LUT P2, RZ, R0, 0xff, RZ, 0xc0, !PT ;  /* 0x000000ff00ff7812 */ /* 0x000fda000784c0ff */
[----:B---3--:R-:W3:Y:S02]  /*8000*/  @!P2 LDC.64 R4, c[0x0][0x588] ;  /* 0x00016200ff04ab82 */ /* 0x008ee40000000a00 */
[----:B---3--:R-:W-:-:S04]  /*8010*/  @!P2 ISETP.NE.U32.AND P0, PT, R4, RZ, PT ;  /* 0x000000ff0400a20c */ /* 0x008fc80003f05070 */
[----:B------:R-:W-:Y:S02]  /*8020*/  @!P2 ISETP.NE.AND.EX P1, PT, R5, RZ, PT, P0 ;  /* 0x000000ff0500a20c */ /* 0x000fe40003f25300 */
[----:B-12--5:R-:W-:Y:S02]  /*8030*/  @P2 FSETP.EQ.AND P0, PT, R3, RZ, PT ;  /* 0x000000ff0300220b */ /* 0x026fe40003f02000 */
[----:B------:R-:W-:Y:S01]  /*8040*/  @!P2 PLOP3.LUT P0, PT, P1, PT, PT, 0x8, 0x0 ;  /* 0x000000000000a81c */ /* 0x000fe20000f0e170 */
[----:B------:R-:W-:-:S12]  /*8050*/  BRA `(.L_x_95) ;  /* 0x0000000000047947 */ /* 0x000fd80003800000 */
.L_x_94:
[----:B-12--5:R-:W-:-:S13]  /*8060*/  FSETP.EQ.AND P0, PT, R3, RZ, PT ;  /* 0x000000ff0300720b */ /* 0x026fda0003f02000 */
.L_x_95:
[----:B------:R-:W-:Y:S02]  /*8070*/  ISETP.NE.AND P2, PT, R10, 0x3, PT ;  /* 0x000000030a00780c */ /* 0x000fe40003f45270 */
[----:B------:R-:W-:-:S04]  /*8080*/  ELECT P1, URZ, PT ;  /* 0x00000000003f782f */ /* 0x000fc80003820000 */
[----:B------:R-:W-:-:S07]  /*8090*/  PLOP3.LUT P0, PT, P1, P0, PT, 0x20, 0x0 ;  /* 0x000000000000781c */ /* 0x000fce0000f00470 */
[----:B------:R-:W-:Y:S06]  /*80a0*/  @!P2 BRA `(.L_x_96) ;  /* 0x000000000004a947 */ /* 0x000fec0003800000 */
[----:B------:R-:W-:Y:S01]  /*80b0*/  BPT.TRAP 0x1 ;  /* 0x000000040000795c */ /* 0x000fe20000300000 */
.L_x_96:
[----:B------:R-:W1:Y:S01]  /*80c0*/  S2UR UR41, SR_CgaCtaId ;  /* 0x00000000002979c3 */ /* 0x000e620000008800 */
[----:B------:R-:W-:Y:S01]  /*80d0*/  UMOV UR5, 0x400 ;  /* 0x0000040000057882 */ /* 0x000fe20000000000 */
[----:B---3--:R-:W-:Y:S01]  /*80e0*/  SHF.L.U32 R4, R8, 0x1f, RZ ;  /* 0x0000001f08047819 */ /* 0x008fe200000006ff */
[----:B-1----:R-:W-:-:S04]  /*80f0*/  ULEA UR6, UR41, UR5, 0x18 ;  /* 0x0000000529067291 */ /* 0x002fc8000f8ec03f */
[----:B------:R-:W-:-:S09]  /*8100*/  ULEA UR5, UR4, UR6, 0x3 ;  /* 0x0000000604057291 */ /* 0x000fd2000f8e183f */
[----:B------:R-:W1:Y:S02]  /*8110*/  SYNCS.PHASECHK.TRANS64.TRYWAIT P1, [UR5+0x98], R4 ;  /* 0x00009804ff0075a7 */ /* 0x000e640008020145 */
[----:B-1----:R-:W-:Y:S05]  /*8120*/  @!P1 BRA `(.L_x_97) ;  /* 0x0000002000049947 */ /* 0x002fea0003800000 */
.L_x_142:
[----:B------:R-:W-:Y:S04]  /*8130*/  BSSY B0, `(.L_x_98) ;  /* 0x000000f000007945 */ /* 0x000fe80003800000 */
[----:B------:R-:W-:Y:S05]  /*8140*/  @!P0 BRA `(.L_x_99) ;  /* 0x0000000000348947 */ /* 0x000fea0003800000 */
[----:B------:R-:W-:Y:S01]  /*8150*/  ULEA UR16, UR4, UR6, 0xd ;  /* 0x0000000604107291 */ /* 0x000fe2000f8e683f */
[----:B------:R-:W-:Y:S01]  /*8160*/  R2UR UR20, R13 ;  /* 0x000000000d1472ca */ /* 0x000fe200000e0000 */
[----:B------:R-:W-:Y:S02]  /*8170*/  UIADD3 UR8, UP0, UR14, 0x3f0, URZ ;  /* 0x000003f00e087890 */ /* 0x000fe4000ff1e03f */
[----:B------:R-:W-:Y:S02]  /*8180*/  UIADD3 UR17, UR5, 0x80, URZ ;  /* 0x0000008005117890 */ /* 0x000fe4000fffe03f */
[----:B------:R-:W-:Y:S02]  /*8190*/  UIADD3 UR16, UR16, 0x200, URZ ;  /* 0x0000020010107890 */ /* 0x000fe4000fffe03f */
[----:B------:R-:W-:Y:S01]  /*81a0*/  UIADD3.X UR9, URZ, UR15, URZ, UP0, !UPT ;  /* 0x0000000f3f097290 */ /* 0x000fe200087fe43f */
[----:B------:R-:W-:Y:S01]  /*81b0*/  UMOV UR10, 0x0 ;  /* 0x00000000000a7882 */ /* 0x000fe20000000000 */
[----:B------:R-:W-:-:S07]  /*81c0*/  UMOV UR11, 0x10000000 ;  /* 0x10000000000b7882 */ /* 0x000fce0000000000 */
[----:B------:R2:W-:Y:S02]  /*81d0*/  UTMALDG.3D [UR16], [UR8], desc[UR10] ;  /* 0x00000a10080075b4 */ /* 0x0005e40008011000 */
[----:B--2---:R-:W-:Y:S05]  /*81e0*/  @!P2 BRA `(.L_x_100) ;  /* 0x000000000004a947 */ /* 0x004fea0003800000 */
[----:B------:R-:W-:Y:S01]  /*81f0*/  BPT.TRAP 0x1 ;  /* 0x000000040000795c */ /* 0x000fe20000300000 */
.L_x_100:
[----:B-1----:R-:W1:Y:S02]  /*8200*/  LDC R4, c[0x0][0x800] ;  /* 0x00020000ff047b82 */ /* 0x002e640000000800 */
[----:B-1----:R2:W-:Y:S02]  /*8210*/  SYNCS.ARRIVE.TRANS64.RED.A0TR RZ, [UR5+0x80], R4 ;  /* 0x00008004ffff79a7 */ /* 0x0025e40008300405 */
.L_x_99:
[----:B------:R-:W-:Y:S05]  /*8220*/  BSYNC B0 ;  /* 0x0000000000007941 */ /* 0x000fea0003800000 */
.L_x_98:
[----:B------:R-:W-:Y:S05]  /*8230*/  @!P2 BRA `(.L_x_101) ;  /* 0x000000000004a947 */ /* 0x000fea0003800000 */
[----:B------:R-:W-:Y:S01]  /*8240*/  BPT.TRAP 0x1 ;  /* 0x000000040000795c */ /* 0x000fe20000300000 */
.L_x_101:
[----:B------:R-:W-:Y:S02]  /*8250*/  UIADD3 UR5, UR5, 0x80, URZ ;  /* 0x0000008005057890 */ /* 0x000fe4000fffe03f */
[----:B------:R-:W-:Y:S02]  /*8260*/  UIADD3 UR4, UR4, 0x1, URZ ;  /* 0x0000000104047890 */ /* 0x000fe4000fffe03f */
[----:B------:R-:W-:Y:S02]  /*8270*/  UPRMT UR5, UR41, 0x654, UR5 ;  /* 0x0000065429057896 */ /* 0x000fe40008000005 */
[----:B------:R-:W-:-:S04]  /*8280*/  UISETP.NE.AND UP0, UPT, UR4, 0x3, UPT ;  /* 0x000000030400788c */ /* 0x000fc8000bf05270 */
[----:B------:R-:W-:-:S03]  /*8290*/  USEL UR7, URZ, 0x1, UP0 ;  /* 0x000000013f077887 */ /* 0x000fc60008000000 */
[----:B------:R-:W-:Y:S01]  /*82a0*/  SYNCS.ARRIVE.TRANS64.RED.A1T0 RZ, [UR5], RZ ;  /* 0x000000ffffff79a7 */ /* 0x000fe20008100405 */
[----:B------:R-:W-:Y:S02]  /*82b0*/  USEL UR5, UR4, URZ, UP0 ;  /* 0x0000003f04057287 */ /* 0x000fe40008000000 */
[----:B------:R-:W-:Y:S01]  /*82c0*/  LOP3.LUT R8, R8, UR7, RZ, 0x3c, !PT ;  /* 0x0000000708087c12 */ /* 0x000fe2000f8e3cff */
[----:B------:R-:W-:Y:S09]  /*82d0*/  @!P2 BRA `(.L_x_102) ;  /* 0x000000000004a947 */ /* 0x000ff20003800000 */
[----:B------:R-:W-:Y:S01]  /*82e0*/  BPT.TRAP 0x1 ;  /* 0x000000040000795c */ /* 0x000fe20000300000 */
.L_x_102:
[----:B------:R-:W-:Y:S01]  /*82f0*/  ULEA UR4, UR5, UR6, 0x3 ;  /* 0x0000000605047291 */ /* 0x000fe2000f8e183f */
[----:B-12---:R-:W-:-:S08]  /*8300*/  SHF.L.U32 R4, R8, 0x1f, RZ ;  /* 0x0000001f08047819 */ /* 0x006fd000000006ff */
[----:B------:R-:W1:Y:S02]  /*8310*/  SYNCS.PHASECHK.TRANS64.TRYWAIT P1, [UR4+0x98], R4 ;  /* 0x00009804ff0075a7 */ /* 0x000e640008020144 */
[----:B-1----:R-:W-:Y:S05]  /*8320*/  @!P1 BRA `(.L_x_103) ;  /* 0x0000001c009c9947 */ /* 0x002fea0003800000 */
.L_x_143:
[----:B------:R-:W-:Y:S04]  /*8330*/  BSSY B0, `(.L_x_104) ;  /* 0x0000011000007945 */ /* 0x000fe80003800000 */
[----:B------:R-:W-:Y:S05]  /*8340*/  @!P0 BRA `(.L_x_105) ;  /* 0x00000000003c8947 */ /* 0x000fea0003800000 */
[----:B------:R-:W-:Y:S01]  /*8350*/  ULEA UR8, UR5, UR6, 0xd ;  /* 0x0000000605087291 */ /* 0x000fe2000f8e683f */
[----:B------:R-:W-:Y:S01]  /*8360*/  R2UR UR12, R13 ;  /* 0x000000000d0c72ca */ /* 0x000fe200000e0000 */
[----:B------:R-:W-:Y:S02]  /*8370*/  UIADD3 UR16, UP0, UR14, 0x3f0, URZ ;  /* 0x000003f00e107890 */ /* 0x000fe4000ff1e03f */
[----:B------:R-:W-:Y:S02]  /*8380*/  UIADD3 UR10, UR18, 0x20, URZ ;  /* 0x00000020120a7890 */ /* 0x000fe4000fffe03f */
[----:B------:R-:W-:Y:S02]  /*8390*/  UIADD3 UR9, UR4, 0x80, URZ ;  /* 0x0000008004097890 */ /* 0x000fe4000fffe03f */
[----:B------:R-:W-:Y:S02]  /*83a0*/  UIADD3 UR8, UR8, 0x200, URZ ;  /* 0x0000020008087890 */ /* 0x000fe4000fffe03f */
[----:B------:R-:W-:Y:S01]  /*83b0*/  UIADD3.X UR17, URZ, UR15, URZ, UP0, !UPT ;  /* 0x0000000f3f117290 */ /* 0x000fe200087fe43f */
[----:B------:R-:W-:Y:S01]  /*83c0*/  UMOV UR20, 0x0 ;  /* 0x0000000000147882 */ /* 0x000fe20000000000 */
[----:B------:R-:W-:Y:S01]  /*83d0*/  UMOV UR21, 0x10000000 ;  /* 0x1000000000157882 */ /* 0x000fe20000000000 */
[----:B------:R-:W-:-:S06]  /*83e0*/  UMOV UR11, UR19 ;  /* 0x00000013000b7c82 */ /* 0x000fcc0008000000 */
[----:B------:R2:W-:Y:S02]  /*83f0*/  UTMALDG.3D [UR8], [UR16], desc[UR20] ;  /* 0x00001408100075b4 */ /* 0x0005e40008011000 */
[----:B--2---:R-:W-:Y:S05]  /*8400*/  @!P2 BRA `(.L_x_106) ;  /* 0x000000000004a947 */ /* 0x004fea0003800000 */
[----:B------:R-:W-:Y:S01]  /*8410*/  BPT.TRAP 0x1 ;  /* 0x000000040000795c */ /* 0x000fe20000300000 */
.L_x_106:
[----:B-1----:R-:W1:Y:S02]  /*8420*/  LDC R4, c[0x0][0x800] ;  /* 0x00020000ff047b82 */ /* 0x002e640000000800 */
[----:B-1----:R2:W-:Y:S02]  /*8430*/  SYNCS.ARRIVE.TRANS64.RED.A0TR RZ, [UR4+0x80], R4 ;  /* 0x00008004ffff79a7 */ /* 0x0025e40008300404 */
.L_x_105:
[----:B------:R-:W-:Y:S05]  /*8440*/  BSYNC B0 ;  /* 0x0000000000007941 */ /* 0x000fea0003800000 */
.L_x_104:
[----:B------:R-:W-:Y:S05]  /*8450*/  @!P2 BRA `(.L_x_107) ;  /* 0x000000000004a947 */ /* 0x000fea0003800000 */
[----:B------:R-:W-:Y:S01]  /*8460*/  BPT.TRAP 0x1 ;  /* 0x000000040000795c */ /* 0x000fe20000300000 */
.L_x_107:
[----:B------:R-:W-:Y:S01]  /*8470*/  UIADD3 UR4, UR4, 0x80, URZ ;  /* 0x0000008004047890 */ /* 0x000fe2000fffe03f */
[----:B------:R-:W-:Y:S01]  /*8480*/  IADD3 R16, P0, R16, UR36, RZ ;  /* 0x0000002410107c10 */ /* 0x000fe2000ff1e0ff */
[----:B------:R-:W-:Y:S01]  /*8490*/  IMAD.MOV.U32 R21, RZ, RZ, -0x1 ;  /* 0xffffffffff157424 */ /* 0x000fe200078e00ff */
[----:B-12---:R-:W-:Y:S01]  /*84a0*/  PRMT R4, RZ, 0x7610, R4 ;  /* 0x00007610ff047816 */ /* 0x006fe20000000004 */
[----:B------:R-:W-:Y:S01]  /*84b0*/  UPRMT UR4, UR41, 0x654, UR4 ;  /* 0x0000065429047896 */ /* 0x000fe20008000004 */
[----:B------:R-:W-:Y:S01]  /*84c0*/  IADD3.X R17, R17, UR42, RZ, P0, !PT ;  /* 0x0000002a11117c10 */ /* 0x000fe200087fe4ff */
[----:B------:R-:W-:Y:S01]  /*84d0*/  IMAD.MOV.U32 R20, RZ, RZ, -0x1 ;  /* 0xffffffffff147424 */ /* 0x000fe200078e00ff */
[----:B------:R-:W-:Y:S01]  /*84e0*/  ISETP.GE.U32.AND P0, PT, R16, UR24, PT ;  /* 0x0000001810007c0c */ /* 0x000fe2000bf06070 */
[----:B------:R-:W-:-:S03]  /*84f0*/  IMAD.MOV.U32 R13, RZ, RZ, -0x1 ;  /* 0xffffffffff0d7424 */ /* 0x000fc600078e00ff */
[----:B------:R-:W-:Y:S02]  /*8500*/  ISETP.GE.U32.AND.EX P0, PT, R17, UR25, PT, P0 ;  /* 0x0000001911007c0c */ /* 0x000fe4000bf06100 */
[----:B------:R-:W-:Y:S01]  /*8510*/  SYNCS.ARRIVE.TRANS64.RED.A1T0 RZ, [UR4], RZ ;  /* 0x000000ffffff79a7 */ /* 0x000fe20008100404 */
[----:B------:R-:W-:-:S04]  /*8520*/  UIADD3 UR4, UR5, 0x1, URZ ;  /* 0x0000000105047890 */ /* 0x000fc8000fffe03f */
[----:B------:R-:W-:-:S04]  /*8530*/  UISETP.NE.AND UP0, UPT, UR4, 0x3, UPT ;  /* 0x000000030400788c */ /* 0x000fc8000bf05270 */
[----:B------:R-:W-:Y:S02]  /*8540*/  USEL UR5, URZ, 0x1, UP0 ;  /* 0x000000013f057887 */ /* 0x000fe40008000000 */
[----:B------:R-:W-:-:S04]  /*8550*/  USEL UR4, UR4, URZ, UP0 ;  /* 0x0000003f04047287 */ /* 0x000fc80008000000 */
[----:B------:R-:W-:Y:S01]  /*8560*/  LOP3.LUT R8, R8, UR5, RZ, 0x3c, !PT ;  /* 0x0000000508087c12 */ /* 0x000fe2000f8e3cff */
[----:B------:R-:W-:Y:S07]  /*8570*/  @P0 BRA `(.L_x_108) ;  /* 0x0000000400580947 */ /* 0x000fee0003800000 */
[----:B------:R-:W1:Y:S01]  /*8580*/  S2R R13, SR_CTAID.X ;  /* 0x00000000000d7919 */ /* 0x000e620000002500 */
[----:B------:R-:W2:Y:S01]  /*8590*/  LDC.64 R14, c[0x0][0x8d0] ;  /* 0x00023400ff0e7b82 */ /* 0x000ea20000000a00 */
[----:B------:R-:W-:Y:S01]  /*85a0*/  ULDC UR5, c[0x0][0x150] ;  /* 0x0000540000057ab9 */ /* 0x000fe20000000800 */
[----:B------:R-:W-:Y:S01]  /*85b0*/  IMAD.MOV.U32 R22, RZ, RZ, R17 ;  /* 0x000000ffff167224 */ /* 0x000fe200078e0011 */
[----:B------:R-:W3:Y:S05]  /*85c0*/  S2R R20, SR_CTAID.Y ;  /* 0x0000000000147919 */ /* 0x000eea0000002600 */
[----:B------:R-:W4:Y:S08]  /*85d0*/  LDC R6, c[0x0][0x144] ;  /* 0x00005100ff067b82 */ /* 0x000f300000000800 */
[----:B------:R-:W4:Y:S01]  /*85e0*/  LDC R21, c[0x0][0x8d8] ;  /* 0x00023600ff157b82 */ /* 0x000f220000000800 */
[----:B--2---:R-:W-:-:S04]  /*85f0*/  ISETP.NE.U32.AND P0, PT, R14, RZ, PT ;  /* 0x000000ff0e00720c */ /* 0x004fc80003f05070 */
[----:B------:R-:W-:Y:S02]  /*8600*/  ISETP.NE.AND.EX P0, PT, R15, RZ, PT, P0 ;  /* 0x000000ff0f00720c */ /* 0x000fe40003f05300 */
[----:B-1----:R-:W-:Y:S02]  /*8610*/  I2FP.F32.U32 R4, R13 ;  /* 0x0000000d00047245 */ /* 0x002fe40000201000 */
[----:B---3--:R-:W-:-:S03]  /*8620*/  I2FP.F32.U32 R18, R20 ;  /* 0x0000001400127245 */ /* 0x008fc60000201000 */
[----:B------:R-:W-:-:S06]  /*8630*/  FMUL R4, R4, UR5 ;  /* 0x0000000504047c20 */ /* 0x000fcc0008400000 */
[----:B------:R-:W1:Y:S02]  /*8640*/  F2I.U32.TRUNC.NTZ R4, R4 ;  /* 0x0000000400047305 */ /* 0x000e64000020f000 */
[----:B-1----:R-:W-:-:S04]  /*8650*/  IMAD.MOV R5, RZ, RZ, -R4 ;  /* 0x000000ffff057224 */ /* 0x002fc800078e0a04 */
[----:B----4-:R-:W-:Y:S02]  /*8660*/  IMAD R13, R6, R5, R13 ;  /* 0x00000005060d7224 */ /* 0x010fe400078e020d */
[----:B------:R-:W-:Y:S01]  /*8670*/  IMAD.MOV.U32 R6, RZ, RZ, R16 ;  /* 0x000000ffff067224 */ /* 0x000fe200078e0010 */
[----:B------:R-:W-:Y:S06]  /*8680*/  @!P0 BRA `(.L_x_109) ;  /* 0x0000000000308947 */ /* 0x000fec0003800000 */
[----:B------:R-:W1:Y:S02]  /*8690*/  LDC R5, c[0x0][0x8dc] ;  /* 0x00023700ff057b82 */ /* 0x000e640000000800 */
[----:B-1----:R-:W-:-:S05]  /*86a0*/  IADD3 R5, P0, R16, R5, RZ ;  /* 0x0000000510057210 */ /* 0x002fca0007f1e0ff */
[----:B------:R-:W-:-:S04]  /*86b0*/  IMAD.X R23, RZ, RZ, R17, P0 ;  /* 0x000000ffff177224 */ /* 0x000fc800000e0611 */
[----:B------:R-:W-:-:S04]  /*86c0*/  IMAD.WIDE.U32 R6, R23, R14, RZ ;  /* 0x0000000e17067225 */ /* 0x000fc800078e00ff */
[----:B------:R-:W-:-:S04]  /*86d0*/  IMAD.WIDE.U32 R6, P0, R5, R15, R6 ;  /* 0x0000000f05067225 */ /* 0x000fc80007800006 */
[----:B------:R-:W-:-:S04]  /*86e0*/  IMAD.WIDE.U32 R4, R5, R14, RZ ;  /* 0x0000000e05047225 */ /* 0x000fc800078e00ff */
[----:B------:R-:W-:Y:S01]  /*86f0*/  IMAD.MOV.U32 R4, RZ, RZ, R7 ;  /* 0x000000ffff047224 */ /* 0x000fe200078e0007 */
[----:B------:R-:W-:Y:S01]  /*8700*/  IADD3 RZ, P1, R5, R6, RZ ;  /* 0x0000000605ff7210 */ /* 0x000fe20007f3e0ff */
[----:B------:R-:W-:-:S04]  /*8710*/  IMAD.X R5, RZ, RZ, RZ, P0 ;  /* 0x000000ffff057224 */ /* 0x000fc800000e06ff */
[----:B------:R-:W-:-:S04]  /*8720*/  IMAD.WIDE.U32.X R4, R23, R15, R4, P1 ;  /* 0x0000000f17047225 */ /* 0x000fc800008e0404 */
[----:B------:R-:W-:Y:S02]  /*8730*/  IMAD.MOV.U32 R6, RZ, RZ, R4 ;  /* 0x000000ffff067224 */ /* 0x000fe400078e0004 */
[----:B------:R-:W-:-:S07]  /*8740*/  IMAD.MOV.U32 R22, RZ, RZ, R5 ;  /* 0x000000ffff167224 */ /* 0x000fce00078e0005 */
.L_x_109:
[----:B------:R-:W-:Y:S01]  /*8750*/  ULDC UR5, c[0x0][0x154] ;  /* 0x0000550000057ab9 */ /* 0x000fe20000000800 */
[----:B------:R-:W1:Y:S01]  /*8760*/  LDC R7, c[0x0][0x148] ;  /* 0x00005200ff077b82 */ /* 0x000e620000000800 */
[----:B------:R-:W-:Y:S01]  /*8770*/  FMUL R14, R18, UR5 ;  /* 0x00000005120e7c20 */ /* 0x000fe20008400000 */
[----:B------:R-:W-:Y:S02]  /*8780*/  ISETP.NE.AND P2, PT, R2, 0x1, PT ;  /* 0x000000010200780c */ /* 0x000fe40003f45270 */
[-CC-:B------:R-:W-:Y:S02]  /*8790*/  SHF.R.U64 R18, R6, R21.reuse, R22.reuse ;  /* 0x0000001506127219 */ /* 0x180fe40000001216 */
[----:B------:R-:W-:Y:S01]  /*87a0*/  SHF.R.U32.HI R21, RZ, R21, R22 ;  /* 0x00000015ff157219 */ /* 0x000fe20000011616 */
[----:B------:R-:W2:Y:S01]  /*87b0*/  F2I.U32.TRUNC.NTZ R14, R14 ;  /* 0x0000000e000e7305 */ /* 0x000ea2000020f000 */
[----:B------:R-:W3:Y:S01]  /*87c0*/  LDC.64 R4, c[0x0][0x8c8] ;  /* 0x00023200ff047b82 */ /* 0x000ee20000000a00 */
[----:B------:R-:W-:-:S05]  /*87d0*/  IADD3 R23, P0, RZ, -R18, RZ ;  /* 0x80000012ff177210 */ /* 0x000fca0007f1e0ff */
[----:B------:R-:W-:Y:S02]  /*87e0*/  IMAD.X R21, RZ, RZ, ~R21, P0 ;  /* 0x000000ffff157224 */ /* 0x000fe400000e0e15 */
[----:B------:R-:W4:Y:S01]  /*87f0*/  LDC R22, c[0x0][0x8c0] ;  /* 0x00023000ff167b82 */ /* 0x000f220000000800 */
[----:B--2---:R-:W-:-:S07]  /*8800*/  IMAD.MOV R15, RZ, RZ, -R14 ;  /* 0x000000ffff0f7224 */ /* 0x004fce00078e0a0e */
[----:B------:R-:W2:Y:S01]  /*8810*/  LDC R27, c[0x0][0x900] ;  /* 0x00024000ff1b7b82 */ /* 0x000ea20000000800 */
[----:B-1----:R-:W-:-:S07]  /*8820*/  @P2 IMAD R13, R7, R15, R20 ;  /* 0x0000000f070d2224 */ /* 0x002fce00078e0214 */
[----:B------:R-:W1:Y:S01]  /*8830*/  LDC.64 R14, c[0x0][0x8e8] ;  /* 0x00023a00ff0e7b82 */ /* 0x000e620000000a00 */
[----:B---3--:R-:W-:-:S04]  /*8840*/  IMAD R6, R21, R4, RZ ;  /* 0x0000000415067224 */ /* 0x008fc800078e02ff */
[C---:B------:R-:W-:Y:S02]  /*8850*/  IMAD R7, R23.reuse, R5, R6 ;  /* 0x0000000517077224 */ /* 0x040fe400078e0206 */
[----:B------:R-:W-:Y:S01]  /*8860*/  IMAD.WIDE.U32 R4, R23, R4, R16 ;  /* 0x0000000417047225 */ /* 0x000fe200078e0010 */
[----:B------:R-:W3:Y:S03]  /*8870*/  LDC R6, c[0x0][0x8b0] ;  /* 0x00022c00ff067b82 */ /* 0x000ee60000000800 */
[----:B------:R-:W-:-:S05]  /*8880*/  IMAD.IADD R5, R5, 0x1, R7 ;  /* 0x0000000105057824 */ /* 0x000fca00078e0207 */
[-CC-:B----4-:R-:W-:Y:S01]  /*8890*/  SHF.R.U64 R26, R4, R22.reuse, R5.reuse ;  /* 0x00000016041a7219 */ /* 0x190fe20000001205 */
[----:B------:R-:W4:Y:S01]  /*88a0*/  LDC R25, c[0x0][0x8f0] ;  /* 0x00023c00ff197b82 */ /* 0x000f220000000800 */
[----:B------:R-:W-:Y:S02]  /*88b0*/  SHF.R.U32.HI R5, RZ, R22, R5 ;  /* 0x00000016ff057219 */ /* 0x000fe40000011605 */
[----:B-1----:R-:W-:-:S05]  /*88c0*/  ISETP.NE.U32.AND P0, PT, R14, RZ, PT ;  /* 0x000000ff0e00720c */ /* 0x002fca0003f05070 */
[----:B------:R-:W1:Y:S01]  /*88d0*/  LDC R24, c[0x0][0x8e0] ;  /* 0x00023800ff187b82 */ /* 0x000e620000000800 */
[----:B------:R-:W-:Y:S02]  /*88e0*/  ISETP.NE.AND.EX P0, PT, R15, RZ, PT, P0 ;  /* 0x000000ff0f00720c */ /* 0x000fe40003f05300 */
[----:B---3--:R-:W-:-:S05]  /*88f0*/  SHF.R.U64 R23, R26, R6, R5 ;  /* 0x000000061a177219 */ /* 0x008fca0000001205 */
[----:B------:R-:W3:Y:S01]  /*8900*/  LDC R22, c[0x0][0x8b8] ;  /* 0x00022e00ff167b82 */ /* 0x000ee20000000800 */
[----:B------:R-:W-:-:S04]  /*8910*/  SHF.R.U32.HI R4, RZ, R6, R5 ;  /* 0x00000006ff047219 */ /* 0x000fc80000011605 */
[-CC-:B--2---:R-:W-:Y:S02]  /*8920*/  SHF.R.U64 R21, R23, R27.reuse, R4.reuse ;  /* 0x0000001b17157219 */ /* 0x184fe40000001204 */
[----:B------:R-:W-:Y:S01]  /*8930*/  SHF.R.U32.HI R27, RZ, R27, R4 ;  /* 0x0000001bff1b7219 */ /* 0x000fe20000011604 */
[----:B------:R-:W2:Y:S02]  /*8940*/  LDC R20, c[0x0][0x8a8] ;  /* 0x00022a00ff147b82 */ /* 0x000ea40000000800 */
[----:B------:R-:W-:Y:S02]  /*8950*/  IMAD.MOV.U32 R4, RZ, RZ, R21 ;  /* 0x000000ffff047224 */ /* 0x000fe400078e0015 */
[----:B------:R-:W-:Y:S01]  /*8960*/  IMAD.MOV.U32 R5, RZ, RZ, R27 ;  /* 0x000000ffff057224 */ /* 0x000fe200078e001b */
[----:B----4-:R-:W-:Y:S06]  /*8970*/  @!P0 BRA `(.L_x_110) ;  /* 0x0000000000288947 */ /* 0x010fec0003800000 */
[----:B------:R-:W4:Y:S02]  /*8980*/  LDC R4, c[0x0][0x8f4] ;  /* 0x00023d00ff047b82 */ /* 0x000f240000000800 */
[----:B----4-:R-:W-:-:S05]  /*8990*/  IADD3 R5, P0, R21, R4, RZ ;  /* 0x0000000415057210 */ /* 0x010fca0007f1e0ff */
[----:B------:R-:W-:-:S04]  /*89a0*/  IMAD.X R27, RZ, RZ, R27, P0 ;  /* 0x000000ffff1b7224 */ /* 0x000fc800000e061b */
[----:B------:R-:W-:-:S04]  /*89b0*/  IMAD.WIDE.U32 R6, R27, R14, RZ ;  /* 0x0000000e1b067225 */ /* 0x000fc800078e00ff */
[----:B------:R-:W-:-:S04]  /*89c0*/  IMAD.WIDE.U32 R6, P0, R5, R15, R6 ;  /* 0x0000000f05067225 */ /* 0x000fc80007800006 */
[----:B------:R-:W-:-:S04]  /*89d0*/  IMAD.WIDE.U32 R4, R5, R14, RZ ;  /* 0x0000000e05047225 */ /* 0x000fc800078e00ff */
[----:B------:R-:W-:Y:S01]  /*89e0*/  IMAD.MOV.U32 R4, RZ, RZ, R7 ;  /* 0x000000ffff047224 */ /* 0x000fe200078e0007 */
[----:B------:R-:W-:Y:S01]  /*89f0*/  IADD3 RZ, P1, R5, R6, RZ ;  /* 0x0000000605ff7210 */ /* 0x000fe20007f3e0ff */
[----:B------:R-:W-:-:S04]  /*8a00*/  IMAD.X R5, RZ, RZ, RZ, P0 ;  /* 0x000000ffff057224 */ /* 0x000fc800000e06ff */
[----:B------:R-:W-:-:S08]  /*8a10*/  IMAD.WIDE.U32.X R4, R27, R15, R4, P1 ;  /* 0x0000000f1b047225 */ /* 0x000fd000008e0404 */
.L_x_110:
[----:B------:R-:W-:Y:S02]  /*8a20*/  SHF.R.U64 R25, R4, R25, R5 ;  /* 0x0000001904197219 */ /* 0x000fe40000001205 */
[----:B------:R-:W-:Y:S02]  /*8a30*/  LOP3.LUT R4, R23, R12, RZ, 0xc0, !PT ;  /* 0x0000000c17047212 */ /* 0x000fe400078ec0ff */
[----:B------:R-:W-:Y:S01]  /*8a40*/  LOP3.LUT R6, R26, R11, RZ, 0xc0, !PT ;  /* 0x0000000b1a067212 */ /* 0x000fe200078ec0ff */
[----:B------:R-:W-:Y:S02]  /*8a50*/  IMAD.MOV R5, RZ, RZ, -R25 ;  /* 0x000000ffff057224 */ /* 0x000fe400078e0a19 */
[----:B------:R-:W-:Y:S02]  /*8a60*/  IMAD R4, R9, R25, R4 ;  /* 0x0000001909047224 */ /* 0x000fe400078e0204 */
[----:B-1----:R-:W-:Y:S02]  /*8a70*/  IMAD R21, R5, R24, R21 ;  /* 0x0000001805157224 */ /* 0x002fe400078e0215 */
[----:B---3--:R-:W-:-:S02]  /*8a80*/  IMAD R13, R4, R22, R13 ;  /* 0x00000016040d7224 */ /* 0x008fc400078e020d */
[----:B--2---:R-:W-:Y:S02]  /*8a90*/  IMAD R6, R21, R20, R6 ;  /* 0x0000001415067224 */ /* 0x004fe400078e0206 */
[----:B------:R-:W-:-:S03]  /*8aa0*/  IMAD.MOV.U32 R4, RZ, RZ, 0x1 ;  /* 0x00000001ff047424 */ /* 0x000fc600078e00ff */
[----:B------:R-:W-:Y:S02]  /*8ab0*/  SEL R20, R6, R13, !P2 ;  /* 0x0000000d06147207 */ /* 0x000fe40005000000 */
[----:B------:R-:W-:Y:S01]  /*8ac0*/  SEL R21, R13, R6, !P2 ;  /* 0x000000060d157207 */ /* 0x000fe20005000000 */
[----:B------:R-:W-:-:S07]  /*8ad0*/  IMAD.MOV.U32 R13, RZ, RZ, R18 ;  /* 0x000000ffff0d7224 */ /* 0x000fce00078e0012 */
.L_x_108:
[----:B------:R-:W-:-:S13]  /*8ae0*/  LOP3.LUT P0, RZ, R4, 0xff, RZ, 0xc0, !PT ;  /* 0x000000ff04ff7812 */ /* 0x000fda000780c0ff */
[----:B------:R-:W-:Y:S05]  /*8af0*/  @P0 BRA `(.L_x_111) ;  /* 0xfffffff000f00947 */ /* 0x000fea000383ffff */
.L_x_91:
[----:B------:R-:W-:-:S13]  /*8b00*/  ELECT P0, URZ, PT ;  /* 0x00000000003f782f */ /* 0x000fda0003800000 */
[----:B------:R-:W-:Y:S05]  /*8b10*/  @!P0 BRA `(.L_x_15) ;  /* 0x0000001400148947 */ /* 0x000fea0003800000 */
[----:B------:R-:W-:-:S04]  /*8b20*/  LOP3.LUT R19, R19, 0x2, RZ, 0xfc, !PT ;  /* 0x0000000213137812 */ /* 0x000fc800078efcff */
[----:B------:R-:W-:-:S13]  /*8b30*/  ISETP.NE.AND P1, PT, R19, 0x3, PT ;  /* 0x000000031300780c */ /* 0x000fda0003f25270 */
[----:B------:R-:W-:Y:S05]  /*8b40*/  @!P1 BRA `(.L_x_112) ;  /* 0x0000000000049947 */ /* 0x000fea0003800000 */
[----:B------:R-:W-:Y:S01]  /*8b50*/  BPT.TRAP 0x1 ;  /* 0x000000040000795c */ /* 0x000fe20000300000 */
.L_x_112:
[----:B------:R-:W-:Y:S01]  /*8b60*/  IMAD.U32 R7, RZ, RZ, UR41 ;  /* 0x00000029ff077e24 */ /* 0x000fe2000f8e00ff */
[----:B------:R-:W-:Y:S01]  /*8b70*/  MOV R0, 0x400 ;  /* 0x0000040000007802 */ /* 0x000fe20000000f00 */
[----:B------:R-:W-:-:S03]  /*8b80*/  IMAD.U32 R2, RZ, RZ, UR4 ;  /* 0x00000004ff027e24 */ /* 0x000fc6000f8e00ff */
[----:B------:R-:W-:Y:S02]  /*8b90*/  LEA R7, R7, R0, 0x18 ;  /* 0x0000000007077211 */ /* 0x000fe400078ec0ff */
[----:B------:R-:W-:-:S03]  /*8ba0*/  SHF.L.U32 R0, R8, 0x1f, RZ ;  /* 0x0000001f08007819 */ /* 0x000fc600000006ff */
[----:B-1---5:R-:W-:-:S04]  /*8bb0*/  IMAD R3, R2, 0x8, R7 ;  /* 0x0000000802037824 */ /* 0x022fc800078e0207 */
[----:B------:R-:W1:Y:S02]  /*8bc0*/  SYNCS.PHASECHK.TRANS64.TRYWAIT P0, [R3+URZ+0x98], R0 ;  /* 0x00009800030075a7 */ /* 0x000e64000800017f */
[----:B-1----:R-:W-:Y:S05]  /*8bd0*/  @!P0 BRA `(.L_x_113) ;  /* 0x0000001400888947 */ /* 0x002fea0003800000 */
.L_x_144:
[----:B------:R-:W-:Y:S05]  /*8be0*/  @!P1 BRA `(.L_x_114) ;  /* 0x0000000000049947 */ /* 0x000fea0003800000 */
[----:B------:R-:W-:Y:S01]  /*8bf0*/  BPT.TRAP 0x1 ;  /* 0x000000040000795c */ /* 0x000fe20000300000 */
.L_x_114:
[----:B------:R-:W-:-:S04]  /*8c00*/  UIADD3 UR5, UR4, 0x1, URZ ;  /* 0x0000000104057890 */ /* 0x000fc8000fffe03f */
[----:B------:R-:W-:Y:S02]  /*8c10*/  UISETP.NE.AND UP0, UPT, UR5, 0x3, UPT ;  /* 0x000000030500788c */ /* 0x000fe4000bf05270 */
[----:B------:R-:W-:Y:S02]  /*8c20*/  IMAD.U32 R2, RZ, RZ, UR5 ;  /* 0x00000005ff027e24 */ /* 0x000fe4000f8e00ff */
[----:B------:R-:W-:Y:S02]  /*8c30*/  USEL UR5, URZ, 0x1, UP0 ;  /* 0x000000013f057887 */ /* 0x000fe40008000000 */
[----:B------:R-:W-:-:S04]  /*8c40*/  PLOP3.LUT P0, PT, PT, PT, UP0, 0x80, 0x0 ;  /* 0x000000000000781c */ /* 0x000fc80003f0f008 */
[----:B------:R-:W-:Y:S02]  /*8c50*/  SEL R2, R2, RZ, P0 ;  /* 0x000000ff02027207 */ /* 0x000fe40000000000 */
[----:B-1----:R-:W-:-:S03]  /*8c60*/  LOP3.LUT R3, R8, UR5, RZ, 0x3c, !PT ;  /* 0x0000000508037c12 */ /* 0x002fc6000f8e3cff */
[----:B--2---:R-:W-:Y:S01]  /*8c70*/  IMAD R5, R2, 0x8, R7 ;  /* 0x0000000802057824 */ /* 0x004fe200078e0207 */
[----:B------:R-:W-:-:S04]  /*8c80*/  SHF.L.U32 R0, R3, 0x1f, RZ ;  /* 0x0000001f03007819 */ /* 0x000fc800000006ff */
[----:B------:R-:W1:Y:S02]  /*8c90*/  SYNCS.PHASECHK.TRANS64.TRYWAIT P0, [R5+URZ+0x98], R0 ;  /* 0x00009800050075a7 */ /* 0x000e64000800017f */
[----:B-1----:R-:W-:Y:S05]  /*8ca0*/  @!P0 BRA `(.L_x_115) ;  /* 0x0000001400688947 */ /* 0x002fea0003800000 */
.L_x_145:
[----:B------:R-:W-:Y:S05]  /*8cb0*/  @!P1 BRA `(.L_x_116) ;  /* 0x0000000000049947 */ /* 0x000fea0003800000 */
[----:B------:R-:W-:Y:S01]  /*8cc0*/  BPT.TRAP 0x1 ;  /* 0x000000040000795c */ /* 0x000fe20000300000 */
.L_x_116:
[----:B-1----:R-:W-:-:S05]  /*8cd0*/  VIADD R0, R2, 0x1 ;  /* 0x0000000102007836 */ /* 0x002fca0000000000 */
[----:B------:R-:W-:-:S04]  /*8ce0*/  ISETP.NE.AND P0, PT, R0, 0x3, PT ;  /* 0x000000030000780c */ /* 0x000fc80003f05270 */
[----:B------:R-:W-:Y:S02]  /*8cf0*/  SEL R2, RZ, 0x1, P0 ;  /* 0x00000001ff027807 */ /* 0x000fe40000000000 */
[----:B------:R-:W-:Y:S02]  /*8d00*/  SEL R0, R0, RZ, P0 ;  /* 0x000000ff00007207 */ /* 0x000fe40000000000 */
[----:B------:R-:W-:-:S03]  /*8d10*/  LOP3.LUT R2, R3, R2, RZ, 0x3c, !PT ;  /* 0x0000000203027212 */ /* 0x000fc600078e3cff */
[----:B------:R-:W-:Y:S01]  /*8d20*/  IMAD R3, R0, 0x8, R7 ;  /* 0x0000000800037824 */ /* 0x000fe200078e0207 */
[----:B------:R-:W-:-:S07]  /*8d30*/  SHF.L.U32 R0, R2, 0x1f, RZ ;  /* 0x0000001f02007819 */ /* 0x000fce00000006ff */
.L_x_117:
[----:B-1----:R1:W2:Y:S02]  /*8d40*/  SYNCS.PHASECHK.TRANS64.TRYWAIT P0, [R3+URZ+0x98], R0 ;  /* 0x00009800030075a7 */ /* 0x0022a4000800017f */
[----:B--2---:R-:W-:Y:S05]  /*8d50*/  @!P0 NANOSLEEP.SYNCS 0x989680 ;  /* 0x009896800000895d */ /* 0x004fea0003900000 */
[----:B------:R-:W2:Y:S02]  /*8d60*/  @!P0 SYNCS.PHASECHK.TRANS64 P0, [R3+URZ+0x98], R0 ;  /* 0x00009800030085a7 */ /* 0x000ea4000800007f */
[----:B--2---:R-:W-:Y:S05]  /*8d70*/  @P0 BRA `(.L_x_15) ;  /* 0x00000010007c0947 */ /* 0x004fea0003800000 */
[----:B------:R-:W-:Y:S05]  /*8d80*/  BRA `(.L_x_117) ;  /* 0xfffffffc00ec7947 */ /* 0x000fea000383ffff */
.L_x_86:
[----:B------:R-:W-:Y:S01]  /*8d90*/  LOP3.LUT P0, RZ, R8, 0xff, RZ, 0xc0, !PT ;  /* 0x000000ff08ff7812 */ /* 0x000fe2000780c0ff */
[----:B------:R-:W-:Y:S02]  /*8da0*/  IMAD.MOV.U32 R10, RZ, RZ, 0x1 ;  /* 0x00000001ff0a7424 */ /* 0x000fe400078e00ff */
[----:B------:R-:W-:-:S10]  /*8db0*/  IMAD.MOV.U32 R9, RZ, RZ, RZ ;  /* 0x000000ffff097224 */ /* 0x000fd400078e00ff */
[----:B------:R-:W-:Y:S05]  /*8dc0*/  @!P0 BRA `(.L_x_118) ;  /* 0x0000000c00248947 */ /* 0x000fea0003800000 */
[----:B------:R-:W2:Y:S01]  /*8dd0*/  LDC R0, c[0x0][0x28c] ;  /* 0x0000a300ff007b82 */ /* 0x000ea20000000800 */
[----:B------:R-:W-:Y:S01]  /*8de0*/  ULDC UR7, c[0x0][0x900] ;  /* 0x0002400000077ab9 */ /* 0x000fe20000000800 */
[----:B------:R-:W-:Y:S01]  /*8df0*/  UMOV UR8, 0xffffffff ;  /* 0xffffffff00087882 */ /* 0x000fe20000000000 */
[----:B------:R-:W-:Y:S01]  /*8e00*/  BSSY B0, `(.L_x_118) ;  /* 0x00000c5000007945 */ /* 0x000fe20003800000 */
[----:B-1----:R-:W-:Y:S01]  /*8e10*/  USHF.L.U32 UR4, UR41, 0x5, URZ ;  /* 0x0000000529047899 */ /* 0x002fe2000800063f */
[----:B------:R-:W-:Y:S01]  /*8e20*/  LOP3.LUT R11, R22, 0x2, RZ, 0xfc, !PT ;  /* 0x00000002160b7812 */ /* 0x000fe200078efcff */
[----:B------:R-:W-:Y:S01]  /*8e30*/  USHF.L.U32 UR5, UR41, 0xb, URZ ;  /* 0x0000000b29057899 */ /* 0x000fe2000800063f */
[----:B------:R-:W-:Y:S01]  /*8e40*/  IMAD.MOV.U32 R10, RZ, RZ, 0x1 ;  /* 0x00000001ff0a7424 */ /* 0x000fe200078e00ff */
[----:B------:R-:W-:Y:S01]  /*8e50*/  USHF.L.U32 UR8, UR8, UR7, URZ ;  /* 0x0000000708087299 */ /* 0x000fe2000800063f */
[----:B------:R-:W-:Y:S01]  /*8e60*/  IMAD.MOV.U32 R9, RZ, RZ, RZ ;  /* 0x000000ffff097224 */ /* 0x000fe200078e00ff */
[----:B------:R-:W-:Y:S01]  /*8e70*/  ULDC UR6, c[0x0][0x8a8] ;  /* 0x00022a0000067ab9 */ /* 0x000fe20000000800 */
[----:B------:R-:W-:Y:S01]  /*8e80*/  UMOV UR9, 0x1 ;  /* 0x0000000100097882 */ /* 0x000fe20000000000 */
[----:B------:R-:W-:-:S02]  /*8e90*/  ULOP3.LUT UR4, UR4, 0x20, URZ, 0xc0, !UPT ;  /* 0x0000002004047892 */ /* 0x000fc4000f8ec03f */
[----:B------:R-:W-:Y:S02]  /*8ea0*/  ULOP3.LUT UR5, UR5, 0x800, URZ, 0xc0, !UPT ;  /* 0x0000080005057892 */ /* 0x000fe4000f8ec03f */
[----:B------:R-:W-:Y:S02]  /*8eb0*/  UIADD3 UR17, UR6, -0x1, URZ ;  /* 0xffffffff06117890 */ /* 0x000fe4000fffe03f */
[----:B------:R-:W-:Y:S02]  /*8ec0*/  USHF.L.U32 UR19, UR9, UR7, URZ ;  /* 0x0000000709137299 */ /* 0x000fe4000800063f */
[----:B------:R-:W-:Y:S01]  /*8ed0*/  ULOP3.LUT UR18, URZ, UR8, URZ, 0x33, !UPT ;  /* 0x000000083f127292 */ /* 0x000fe2000f8e333f */
[----:B------:R-:W-:Y:S01]  /*8ee0*/  ULDC.64 UR22, c[0x0][0x198] ;  /* 0x0000660000167ab9 */ /* 0x000fe20000000a00 */
[----:B--2---:R-:W-:-:S05]  /*8ef0*/  VIADD R0, R0, 0x3f ;  /* 0x0000003f00007836 */ /* 0x004fca0000000000 */
[----:B------:R-:W-:-:S04]  /*8f00*/  SHF.R.S32.HI R3, RZ, 0x1f, R0 ;  /* 0x0000001fff037819 */ /* 0x000fc80000011400 */
[----:B------:R-:W-:Y:S01]  /*8f10*/  LEA.HI R3, R3, R0, RZ, 0x6 ;  /* 0x0000000003037211 */ /* 0x000fe200078f30ff */
[----:B------:R-:W-:-:S03]  /*8f20*/  IMAD.MOV.U32 R0, RZ, RZ, 0x1 ;  /* 0x00000001ff007424 */ /* 0x000fc600078e00ff */
[--C-:B------:R-:W-:Y:S02]  /*8f30*/  SHF.R.S32.HI R8, RZ, 0x6, R3.reuse ;  /* 0x00000006ff087819 */ /* 0x100fe40000011403 */
[----:B------:R-:W-:-:S03]  /*8f40*/  PRMT R3, R0, 0x7610, R3 ;  /* 0x0000761000037816 */ /* 0x000fc60000000003 */
[----:B------:R-:W-:-:S07]  /*8f50*/  VIADD R0, R8, 0x1 ;  /* 0x0000000108007836 */ /* 0x000fce0000000000 */
.L_x_129:
[----:B------:R-:W-:-:S03]  /*8f60*/  UMOV UR6, 0xffffffff ;  /* 0xffffffff00067882 */ /* 0x000fc60000000000 */
[----:B------:R-:W-:Y:S05]  /*8f70*/  BRA.DIV UR6, `(.L_x_119) ;  /* 0x0000001206c87947 */ /* 0x000fea000b800000 */
[----:B------:R-:W-:-:S13]  /*8f80*/  ELECT P6, URZ, PT ;  /* 0x00000000003f782f */ /* 0x000fda00038c0000 */
.L_x_148:
[----:B------:R-:W1:Y:S01]  /*8f90*/  LDC R4, c[0x0][0x28c] ;  /* 0x0000a300ff047b82 */ /* 0x000e620000000800 */
[----:B------:R-:W-:Y:S01]  /*8fa0*/  BSSY B1, `(.L_x_120) ;  /* 0x0000038000017945 */ /* 0x000fe20003800000 */
[----:B-1----:R-:W-:-:S13]  /*8fb0*/  ISETP.LT.OR P6, PT, R4, 0x1, !P6 ;  /* 0x000000010400780c */ /* 0x002fda00077c1670 */
[----:B------:R-:W-:Y:S05]  /*8fc0*/  @P6 BRA `(.L_x_121) ;  /* 0x0000000000d46947 */ /* 0x000fea0003800000 */
[----:B------:R-:W-:Y:S01]  /*8fd0*/  LEA R20, R20, UR4, 0x6 ;  /* 0x0000000414147c11 */ /* 0x000fe2000f8e30ff */
[----:B------:R-:W-:Y:S02]  /*8fe0*/  IMAD.SHL.U32 R21, R21, 0x80, RZ ;  /* 0x0000008015157824 */ /* 0x000fe400078e00ff */
[----:B------:R-:W-:Y:S02]  /*8ff0*/  IMAD.MOV.U32 R19, RZ, RZ, RZ ;  /* 0x000000ffff137224 */ /* 0x000fe400078e00ff */
[----:B------:R-:W-:Y:S02]  /*9000*/  IMAD.MOV.U32 R4, RZ, RZ, R0 ;  /* 0x000000ffff047224 */ /* 0x000fe400078e0000 */
[----:B------:R-:W-:Y:S02]  /*9010*/  IMAD.MOV.U32 R5, RZ, RZ, R10 ;  /* 0x000000ffff057224 */ /* 0x000fe400078e000a */
[----:B------:R-:W-:-:S07]  /*9020*/  IMAD.MOV.U32 R6, RZ, RZ, R9 ;  /* 0x000000ffff067224 */ /* 0x000fce00078e0009 */
.L_x_124:
[----:B------:R-:W1:Y:S01]  /*9030*/  S2R R12, SR_CgaCtaId ;  /* 0x00000000000c7919 */ /* 0x000e620000008800 */
[----:B------:R-:W-:Y:S02]  /*9040*/  MOV R7, 0x400 ;  /* 0x0000040000077802 */ /* 0x000fe40000000f00 */
[----:B------:R-:W-:Y:S02]  /*9050*/  LOP3.LUT P1, RZ, R18, 0x7f, RZ, 0xc0, !PT ;  /* 0x0000007f12ff7812 */ /* 0x000fe4000782c0ff */
[----:B-1----:R-:W-:Y:S02]  /*9060*/  LEA R15, R12, R7, 0x18 ;  /* 0x000000070c0f7211 */ /* 0x002fe400078ec0ff */
[----:B------:R-:W-:-:S09]  /*9070*/  SHF.L.U32 R7, R5, 0x1f, RZ ;  /* 0x0000001f05077819 */ /* 0x000fd200000006ff */
[----:B------:R-:W1:Y:S01]  /*9080*/  @!P1 LDC R12, c[0x0][0x500] ;  /* 0x00014000ff0c9b82 */ /* 0x000e620000000800 */
[----:B------:R-:W-:-:S04]  /*9090*/  IMAD R14, R6, 0x8, R15 ;  /* 0x00000008060e7824 */ /* 0x000fc800078e020f */
[----:B------:R-:W2:Y:S02]  /*90a0*/  SYNCS.PHASECHK.TRANS64.TRYWAIT P0, [R14+URZ+0x40], R7 ;  /* 0x000040070e0075a7 */ /* 0x000ea4000800017f */
[----:B--2---:R-:W-:Y:S05]  /*90b0*/  @!P0 BRA `(.L_x_122) ;  /* 0x0000001000988947 */ /* 0x004fea0003800000 */
.L_x_149:
[----:B--2---:R-:W-:Y:S01]  /*90c0*/  PRMT R7, R11, 0x9910, RZ ;  /* 0x000099100b077816 */ /* 0x004fe200000000ff */
[----:B-1----:R1:W-:Y:S03]  /*90d0*/  @!P1 SYNCS.ARRIVE.TRANS64 RZ, [R14+URZ], R12 ;  /* 0x0000000c0eff99a7 */ /* 0x0023e6000800003f */
[----:B------:R-:W-:-:S13]  /*90e0*/  ISETP.NE.AND P0, PT, R7, 0x2, PT ;  /* 0x000000020700780c */ /* 0x000fda0003f05270 */
[----:B-1----:R-:W-:Y:S05]  /*90f0*/  @P0 BRA `(.L_x_123) ;  /* 0x0000000000040947 */ /* 0x002fea0003800000 */
[----:B------:R-:W-:Y:S01]  /*9100*/  BPT.TRAP 0x1 ;  /* 0x000000040000795c */ /* 0x000fe20000300000 */
.L_x_123:
[C---:B------:R-:W-:Y:S01]  /*9110*/  LEA R7, R6.reuse, UR5, 0xc ;  /* 0x0000000506077c11 */ /* 0x040fe2000f8e60ff */
[--C-:B------:R-:W-:Y:S01]  /*9120*/  IMAD R12, R6, 0x4000, R15.reuse ;  /* 0x00004000060c7824 */ /* 0x100fe200078e020f */
[----:B------:R-:W-:Y:S01]  /*9130*/  R2UR UR9, R14 ;  /* 0x000000000e0972ca */ /* 0x000fe200000e0000 */
[----:B------:R-:W-:Y:S01]  /*9140*/  VIADD R4, R4, 0xffffffff ;  /* 0xffffffff04047836 */ /* 0x000fe20000000000 */
[----:B------:R-:W-:Y:S01]  /*9150*/  UIADD3 UR6, UP0, UR22, 0xf0, URZ ;  /* 0x000000f016067890 */ /* 0x000fe2000ff1e03f */
[----:B------:R-:W-:Y:S01]  /*9160*/  IMAD R7, R7, 0x2, R15 ;  /* 0x0000000207077824 */ /* 0x000fe200078e020f */
[----:B------:R-:W-:Y:S01]  /*9170*/  R2UR UR7, R12 ;  /* 0x000000000c0772ca */ /* 0x000fe200000e0000 */
[----:B------:R-:W-:Y:S01]  /*9180*/  UIADD3 UR24, UP1, UR22, 0x1f0, URZ ;  /* 0x000001f016187890 */ /* 0x000fe2000ff3e03f */
[----:B------:R-:W-:Y:S01]  /*9190*/  R2UR UR11, R21 ;  /* 0x00000000150b72ca */ /* 0x000fe200000e0000 */
[----:B------:R-:W-:Y:S01]  /*91a0*/  VIADD R6, R6, 0x1 ;  /* 0x0000000106067836 */ /* 0x000fe20000000000 */
[----:B------:R-:W-:Y:S01]  /*91b0*/  R2UR UR8, R7 ;  /* 0x00000000070872ca */ /* 0x000fe200000e0000 */
[----:B------:R-:W-:Y:S01]  /*91c0*/  UIADD3.X UR25, URZ, UR23, URZ, UP1, !UPT ;  /* 0x000000173f197290 */ /* 0x000fe20008ffe43f */
[----:B------:R-:W-:Y:S01]  /*91d0*/  R2UR UR10, R19 ;  /* 0x00000000130a72ca */ /* 0x000fe200000e0000 */
[----:B------:R-:W-:Y:S01]  /*91e0*/  UMOV UR14, 0x0 ;  /* 0x00000000000e7882 */ /* 0x000fe20000000000 */
[----:B------:R-:W-:Y:S01]  /*91f0*/  R2UR UR12, R13 ;  /* 0x000000000d0c72ca */ /* 0x000fe200000e0000 */
[----:B------:R-:W-:Y:S01]  /*9200*/  UMOV UR15, 0x10000000 ;  /* 0x10000000000f7882 */ /* 0x000fe20000000000 */
[----:B------:R-:W-:Y:S01]  /*9210*/  R2UR UR20, R20 ;  /* 0x00000000141472ca */ /* 0x000fe200000e0000 */
[----:B------:R-:W-:Y:S01]  /*9220*/  UMOV UR21, 0x30000 ;  /* 0x0003000000157882 */ /* 0x000fe20000000000 */
[----:B------:R-:W-:Y:S01]  /*9230*/  ISETP.GT.AND P1, PT, R4, 0x1, PT ;  /* 0x000000010400780c */ /* 0x000fe20003f24270 */
[----:B------:R-:W-:Y:S01]  /*9240*/  UIADD3 UR13, UR7, 0x6400, URZ ;  /* 0x00006400070d7890 */ /* 0x000fe2000fffe03f */
[----:B------:R-:W-:Y:S01]  /*9250*/  ISETP.NE.AND P0, PT, R6, 0x8, PT ;  /* 0x000000080600780c */ /* 0x000fe20003f05270 */
[----:B------:R-:W-:Y:S01]  /*9260*/  UIADD3.X UR7, URZ, UR23, URZ, UP0, !UPT ;  /* 0x000000173f077290 */ /* 0x000fe200087fe43f */
[----:B------:R-:W-:Y:S01]  /*9270*/  VIADD R19, R19, 0x40 ;  /* 0x0000004013137836 */ /* 0x000fe20000000000 */
[----:B------:R-:W-:Y:S01]  /*9280*/  UIADD3 UR16, UR8, 0x26400, URZ ;  /* 0x0002640008107890 */ /* 0x000fe2000fffe03f */
[----:B------:R-:W-:-:S02]  /*9290*/  SEL R12, RZ, 0x1, P0 ;  /* 0x00000001ff0c7807 */ /* 0x000fc40000000000 */
[----:B------:R-:W-:Y:S01]  /*92a0*/  UMOV UR8, UR13 ;  /* 0x0000000d00087c82 */ /* 0x000fe20008000000 */
[----:B------:R-:W-:Y:S02]  /*92b0*/  SEL R6, R6, RZ, P0 ;  /* 0x000000ff06067207 */ /* 0x000fe40000000000 */
[----:B------:R-:W-:Y:S01]  /*92c0*/  LOP3.LUT R5, R5, R12, RZ, 0x3c, !PT ;  /* 0x0000000c05057212 */ /* 0x000fe200078e3cff */
[----:B------:R1:W-:Y:S02]  /*92d0*/  UTMALDG.3D [UR8], [UR6], desc[UR14] ;  /* 0x00000e08060075b4 */ /* 0x0003e40008011000 */
[----:B-1----:R-:W-:Y:S01]  /*92e0*/  UMOV UR8, UR16 ;  /* 0x0000001000087c82 */ /* 0x002fe20008000000 */
[----:B------:R-:W-:Y:S02]  /*92f0*/  UMOV UR11, UR20 ;  /* 0x00000014000b7c82 */ /* 0x000fe40008000000 */
[----:B------:R1:W-:Y:S02]  /*9300*/  UTMALDG.3D.MULTICAST [UR8], [UR24], UR21, desc[UR14] ;  /* 0x00000e08180073b4 */ /* 0x0003e40008011815 */
[----:B-1----:R-:W-:Y:S05]  /*9310*/  @P1 BRA `(.L_x_124) ;  /* 0xfffffffc00441947 */ /* 0x002fea000383ffff */
.L_x_121:
[----:B------:R-:W-:Y:S05]  /*9320*/  BSYNC B1 ;  /* 0x0000000000017941 */ /* 0x000fea0003800000 */
.L_x_120:
[----:B------:R-:W-:Y:S01]  /*9330*/  LOP3.LUT P1, RZ, R3, 0xff, RZ, 0xc0, !PT ;  /* 0x000000ff03ff7812 */ /* 0x000fe2000782c0ff */
[----:B------:R-:W-:Y:S01]  /*9340*/  IMAD.IADD R9, R8, 0x1, R9 ;  /* 0x0000000108097824 */ /* 0x000fe200078e0209 */
[----:B------:R-:W-:Y:S01]  /*9350*/  IADD3 R16, P2, R16, UR36, RZ ;  /* 0x0000002410107c10 */ /* 0x000fe2000ff5e0ff */
[----:B------:R-:W-:Y:S01]  /*9360*/  ULDC.64 UR6, c[0x0][0x8f8] ;  /* 0x00023e0000067ab9 */ /* 0x000fe20000000a00 */
[----:B------:R-:W-:Y:S01]  /*9370*/  BSSY B1, `(.L_x_125) ;  /* 0x000006b000017945 */ /* 0x000fe20003800000 */
[----:B------:R-:W-:Y:S01]  /*9380*/  IMAD.MOV.U32 R21, RZ, RZ, -0x1 ;  /* 0xffffffffff157424 */ /* 0x000fe200078e00ff */
[----:B------:R-:W-:Y:S01]  /*9390*/  SHF.R.U32.HI R3, RZ, 0x3, R9 ;  /* 0x00000003ff037819 */ /* 0x000fe20000011609 */
[----:B------:R-:W-:Y:S01]  /*93a0*/  IMAD.MOV.U32 R20, RZ, RZ, -0x1 ;  /* 0xffffffffff147424 */ /* 0x000fe200078e00ff */
[----:B------:R-:W-:Y:S01]  /*93b0*/  ISETP.GT.U32.AND P0, PT, R9, 0x7, PT ;  /* 0x000000070900780c */ /* 0x000fe20003f04070 */
[----:B------:R-:W-:Y:S01]  /*93c0*/  IMAD.MOV.U32 R13, RZ, RZ, -0x1 ;  /* 0xffffffffff0d7424 */ /* 0x000fe200078e00ff */
[----:B------:R-:W-:-:S02]  /*93d0*/  LOP3.LUT R3, R3, 0x1, RZ, 0xc0, !PT ;  /* 0x0000000103037812 */ /* 0x000fc400078ec0ff */
[----:B------:R-:W-:Y:S01]  /*93e0*/  ISETP.LT.U32.AND P0, PT, R8, 0x8, P0 ;  /* 0x000000080800780c */ /* 0x000fe20000701070 */
[----:B------:R-:W1:Y:S01]  /*93f0*/  @P1 S2R R5, SR_CgaCtaId ;  /* 0x0000000000051919 */ /* 0x000e620000008800 */
[----:B------:R-:W-:Y:S02]  /*9400*/  @P1 MOV R4, 0x400 ;  /* 0x0000040000041802 */ /* 0x000fe40000000f00 */
[----:B------:R-:W-:Y:S02]  /*9410*/  IADD3.X R17, R17, UR42, RZ, P2, !PT ;  /* 0x0000002a11117c10 */ /* 0x000fe400097fe4ff */
[----:B------:R-:W-:Y:S02]  /*9420*/  ISETP.GE.U32.AND P2, PT, R16, UR6, PT ;  /* 0x0000000610007c0c */ /* 0x000fe4000bf46070 */
[----:B------:R-:W-:Y:S02]  /*9430*/  LOP3.LUT R9, R9, 0x7, RZ, 0xc0, !PT ;  /* 0x0000000709097812 */ /* 0x000fe400078ec0ff */
[----:B-1----:R-:W-:-:S04]  /*9440*/  @P1 LEA R4, R5, R4, 0x18 ;  /* 0x0000000405041211 */ /* 0x002fc800078ec0ff */
[----:B------:R1:W-:Y:S01]  /*9450*/  @P1 SYNCS.ARRIVE.TRANS64.A1T0 RZ, [R4+URZ+0xb8], RZ ;  /* 0x0000b8ff04ff19a7 */ /* 0x0003e2000810003f */
[----:B------:R-:W-:Y:S02]  /*9460*/  ISETP.NE.U32.AND P1, PT, R3, 0x1, PT ;  /* 0x000000010300780c */ /* 0x000fe40003f25070 */
[----:B------:R-:W-:Y:S02]  /*9470*/  SEL R3, RZ, 0x1, !P0 ;  /* 0x00000001ff037807 */ /* 0x000fe40004000000 */
[----:B------:R-:W-:Y:S02]  /*9480*/  ISETP.GE.U32.AND.EX P0, PT, R17, UR7, PT, P2 ;  /* 0x0000000711007c0c */ /* 0x000fe4000bf06120 */
[----:B------:R-:W-:-:S04]  /*9490*/  ISETP.GT.U32.AND P1, PT, R8, 0x7, !P1 ;  /* 0x000000070800780c */ /* 0x000fc80004f24070 */
[----:B-1----:R-:W-:-:S04]  /*94a0*/  SEL R4, RZ, 0x1, !P1 ;  /* 0x00000001ff047807 */ /* 0x002fc80004800000 */
[--C-:B------:R-:W-:Y:S02]  /*94b0*/  LOP3.LUT R10, R4, R10, R3.reuse, 0x96, !PT ;  /* 0x0000000a040a7212 */ /* 0x100fe400078e9603 */
[----:B------:R-:W-:Y:S02]  /*94c0*/  PRMT R4, RZ, 0x7610, R4 ;  /* 0x00007610ff047816 */ /* 0x000fe40000000004 */
[----:B------:R-:W-:Y:S01]  /*94d0*/  PRMT R3, RZ, 0x7610, R3 ;  /* 0x00007610ff037816 */ /* 0x000fe20000000003 */
[----:B------:R-:W-:Y:S06]  /*94e0*/  @P0 BRA `(.L_x_126) ;  /* 0x00000004004c0947 */ /* 0x000fec0003800000 */
[----:B------:R-:W1:Y:S01]  /*94f0*/  S2R R14, SR_CTAID.X ;  /* 0x00000000000e7919 */ /* 0x000e620000002500 */
[----:B------:R-:W-:Y:S01]  /*9500*/  ULDC.64 UR6, c[0x0][0x8d0] ;  /* 0x0002340000067ab9 */ /* 0x000fe20000000a00 */
[----:B------:R-:W2:Y:S01]  /*9510*/  LDC R15, c[0x0][0x144] ;  /* 0x00005100ff0f7b82 */ /* 0x000ea20000000800 */
[----:B------:R-:W-:Y:S01]  /*9520*/  ISETP.NE.U32.AND P0, PT, RZ, UR6, PT ;  /* 0x00000006ff007c0c */ /* 0x000fe2000bf05070 */
[----:B------:R-:W3:Y:S01]  /*9530*/  S2R R12, SR_CTAID.Y ;  /* 0x00000000000c7919 */ /* 0x000ee20000002600 */
[----:B------:R-:W-:Y:S01]  /*9540*/  ULDC UR8, c[0x0][0x150] ;  /* 0x0000540000087ab9 */ /* 0x000fe20000000800 */
[----:B------:R-:W-:Y:S01]  /*9550*/  ULDC UR9, c[0x0][0x8d8] ;  /* 0x0002360000097ab9 */ /* 0x000fe20000000800 */
[----:B------:R-:W-:Y:S01]  /*9560*/  ISETP.NE.AND.EX P0, PT, RZ, UR7, PT, P0 ;  /* 0x00000007ff007c0c */ /* 0x000fe2000bf05300 */
[----:B------:R-:W-:Y:S01]  /*9570*/  IMAD.MOV.U32 R4, RZ, RZ, R16 ;  /* 0x000000ffff047224 */ /* 0x000fe200078e0010 */
[----:B-1----:R-:W-:-:S05]  /*9580*/  I2FP.F32.U32 R5, R14 ;  /* 0x0000000e00057245 */ /* 0x002fca0000201000 */
[----:B------:R-:W-:Y:S01]  /*9590*/  FMUL R19, R5, UR8 ;  /* 0x0000000805137c20 */ /* 0x000fe20008400000 */
[----:B------:R-:W-:-:S05]  /*95a0*/  IMAD.MOV.U32 R5, RZ, RZ, R17 ;  /* 0x000000ffff057224 */ /* 0x000fca00078e0011 */
[----:B---3--:R-:W-:Y:S05]  /*95b0*/  @!P0 BRA `(.L_x_127) ;  /* 0x0000000000288947 */ /* 0x008fea0003800000 */
[----:B------:R-:W-:Y:S02]  /*95c0*/  ULDC UR8, c[0x0][0x8dc] ;  /* 0x0002370000087ab9 */ /* 0x000fe40000000800 */
[----:B------:R-:W-:-:S05]  /*95d0*/  IADD3 R5, P0, R16, UR8, RZ ;  /* 0x0000000810057c10 */ /* 0x000fca000ff1e0ff */
[----:B------:R-:W-:-:S04]  /*95e0*/  IMAD.X R13, RZ, RZ, R17, P0 ;  /* 0x000000ffff0d7224 */ /* 0x000fc800000e0611 */
[----:B------:R-:W-:-:S04]  /*95f0*/  IMAD.WIDE.U32 R6, R13, UR6, RZ ;  /* 0x000000060d067c25 */ /* 0x000fc8000f8e00ff */
[----:B------:R-:W-:-:S04]  /*9600*/  IMAD.WIDE.U32 R6, P0, R5, UR7, R6 ;  /* 0x0000000705067c25 */ /* 0x000fc8000f800006 */
[----:B------:R-:W-:-:S04]  /*9610*/  IMAD.WIDE.U32 R4, R5, UR6, RZ ;  /* 0x0000000605047c25 */ /* 0x000fc8000f8e00ff */
[----:B------:R-:W-:Y:S01]  /*9620*/  IMAD.MOV.U32 R4, RZ, RZ, R7 ;  /* 0x000000ffff047224 */ /* 0x000fe200078e0007 */
[----:B------:R-:W-:Y:S01]  /*9630*/  IADD3 RZ, P1, R5, R6, RZ ;  /* 0x0000000605ff7210 */ /* 0x000fe20007f3e0ff */
[----:B------:R-:W-:-:S04]  /*9640*/  IMAD.X R5, RZ, RZ, RZ, P0 ;  /* 0x000000ffff057224 */ /* 0x000fc800000e06ff */
[----:B------:R-:W-:-:S08]  /*9650*/  IMAD.WIDE.U32.X R4, R13, UR7, R4, P1 ;  /* 0x000000070d047c25 */ /* 0x000fd000088e0404 */
.L_x_127:
[--C-:B------:R-:W-:Y:S01]  /*9660*/  SHF.R.U64 R13, R4, UR9, R5.reuse ;  /* 0x00000009040d7c19 */ /* 0x100fe20008001205 */
[----:B------:R-:W1:Y:S01]  /*9670*/  F2I.U32.TRUNC.NTZ R19, R19 ;  /* 0x0000001300137305 */ /* 0x000e62000020f000 */
[----:B------:R-:W-:Y:S01]  /*9680*/  SHF.R.U32.HI R4, RZ, UR9, R5 ;  /* 0x00000009ff047c19 */ /* 0x000fe20008011605 */
[----:B------:R-:W-:Y:S01]  /*9690*/  ULDC.64 UR6, c[0x0][0x8c8] ;  /* 0x0002320000067ab9 */ /* 0x000fe20000000a00 */
[----:B------:R-:W-:Y:S01]  /*96a0*/  IADD3 R7, P0, RZ, -R13, RZ ;  /* 0x8000000dff077210 */ /* 0x000fe20007f1e0ff */
[----:B------:R-:W-:Y:S01]  /*96b0*/  ULDC.64 UR8, c[0x0][0x8e8] ;  /* 0x00023a0000087ab9 */ /* 0x000fe20000000a00 */
[----:B------:R-:W3:Y:S03]  /*96c0*/  LDC R21, c[0x0][0x148] ;  /* 0x00005200ff157b82 */ /* 0x000ee60000000800 */
[----:B------:R-:W-:Y:S01]  /*96d0*/  IMAD.X R4, RZ, RZ, ~R4, P0 ;  /* 0x000000ffff047224 */ /* 0x000fe200000e0e04 */
[----:B------:R-:W-:-:S03]  /*96e0*/  ISETP.NE.U32.AND P0, PT, RZ, UR8, PT ;  /* 0x00000008ff007c0c */ /* 0x000fc6000bf05070 */
[----:B------:R-:W-:Y:S01]  /*96f0*/  IMAD R6, R4, UR6, RZ ;  /* 0x0000000604067c24 */ /* 0x000fe2000f8e02ff */
[----:B------:R-:W-:Y:S01]  /*9700*/  ISETP.NE.AND.EX P0, PT, RZ, UR9, PT, P0 ;  /* 0x00000009ff007c0c */ /* 0x000fe2000bf05300 */
[----:B------:R-:W-:Y:S01]  /*9710*/  IMAD.WIDE.U32 R4, R7, UR6, R16 ;  /* 0x0000000607047c25 */ /* 0x000fe2000f8e0010 */
[----:B------:R-:W-:-:S03]  /*9720*/  ULDC UR6, c[0x0][0x8c0] ;  /* 0x0002300000067ab9 */ /* 0x000fc60000000800 */
[----:B------:R-:W-:Y:S01]  /*9730*/  IMAD R7, R7, UR7, R6 ;  /* 0x0000000707077c24 */ /* 0x000fe2000f8e0206 */
[----:B------:R-:W-:Y:S01]  /*9740*/  ULDC UR7, c[0x0][0x154] ;  /* 0x0000550000077ab9 */ /* 0x000fe20000000800 */
[----:B-1----:R-:W-:Y:S02]  /*9750*/  IMAD.MOV R6, RZ, RZ, -R19 ;  /* 0x000000ffff067224 */ /* 0x002fe400078e0a13 */
[----:B------:R-:W-:Y:S02]  /*9760*/  IMAD.IADD R5, R5, 0x1, R7 ;  /* 0x0000000105057824 */ /* 0x000fe400078e0207 */
[----:B--2---:R-:W-:Y:S01]  /*9770*/  IMAD R14, R15, R6, R14 ;  /* 0x000000060f0e7224 */ /* 0x004fe200078e020e */
[----:B------:R-:W-:Y:S02]  /*9780*/  I2FP.F32.U32 R6, R12 ;  /* 0x0000000c00067245 */ /* 0x000fe40000201000 */
[--C-:B------:R-:W-:Y:S02]  /*9790*/  SHF.R.U64 R15, R4, UR6, R5.reuse ;  /* 0x00000006040f7c19 */ /* 0x100fe40008001205 */
[----:B------:R-:W-:Y:S01]  /*97a0*/  SHF.R.U32.HI R4, RZ, UR6, R5 ;  /* 0x00000006ff047c19 */ /* 0x000fe20008011605 */
[----:B------:R-:W-:Y:S01]  /*97b0*/  FMUL R6, R6, UR7 ;  /* 0x0000000706067c20 */ /* 0x000fe20008400000 */
[----:B------:R-:W-:-:S02]  /*97c0*/  ULDC UR6, c[0x0][0x8b0] ;  /* 0x00022c0000067ab9 */ /* 0x000fc40000000800 */
[--C-:B------:R-:W-:Y:S01]  /*97d0*/  SHF.R.U64 R20, R15, UR6, R4.reuse ;  /* 0x000000060f147c19 */ /* 0x100fe20008001204 */
[----:B------:R1:W2:Y:S01]  /*97e0*/  F2I.U32.TRUNC.NTZ R24, R6 ;  /* 0x0000000600187305 */ /* 0x0002a2000020f000 */
[----:B------:R-:W-:Y:S01]  /*97f0*/  SHF.R.U32.HI R5, RZ, UR6, R4 ;  /* 0x00000006ff057c19 */ /* 0x000fe20008011604 */
[----:B------:R-:W-:-:S03]  /*9800*/  ULDC UR6, c[0x0][0x900] ;  /* 0x0002400000067ab9 */ /* 0x000fc60000000800 */
[--C-:B------:R-:W-:Y:S02]  /*9810*/  SHF.R.U64 R19, R20, UR6, R5.reuse ;  /* 0x0000000614137c19 */ /* 0x100fe40008001205 */
[----:B------:R-:W-:-:S03]  /*9820*/  SHF.R.U32.HI R23, RZ, UR6, R5 ;  /* 0x00000006ff177c19 */ /* 0x000fc60008011605 */
[----:B------:R-:W-:Y:S02]  /*9830*/  IMAD.MOV.U32 R4, RZ, RZ, R19 ;  /* 0x000000ffff047224 */ /* 0x000fe400078e0013 */
[----:B------:R-:W-:Y:S01]  /*9840*/  IMAD.MOV.U32 R5, RZ, RZ, R23 ;  /* 0x000000ffff057224 */ /* 0x000fe200078e0017 */
[----:B-1----:R-:W-:Y:S06]  /*9850*/  @!P0 BRA `(.L_x_128) ;  /* 0x0000000000288947 */ /* 0x002fec0003800000 */
        /* <DEDUP_REMOVED lines=10> */
.L_x_128:
[----:B------:R-:W-:Y:S01]  /*9900*/  ISETP.NE.AND P0, PT, R2, 0x1, PT ;  /* 0x000000010200780c */ /* 0x000fe20003f05270 */
[----:B------:R-:W-:Y:S01]  /*9910*/  ULDC UR6, c[0x0][0x8f0] ;  /* 0x00023c0000067ab9 */ /* 0x000fe20000000800 */
[----:B------:R-:W-:Y:S01]  /*9920*/  LOP3.LUT R20, R20, UR18, RZ, 0xc0, !PT ;  /* 0x0000001214147c12 */ /* 0x000fe2000f8ec0ff */
[----:B--2---:R-:W-:Y:S01]  /*9930*/  IMAD.MOV R24, RZ, RZ, -R24 ;  /* 0x000000ffff187224 */ /* 0x004fe200078e0a18 */
[----:B------:R-:W-:Y:S01]  /*9940*/  SHF.R.U64 R5, R4, UR6, R5 ;  /* 0x0000000604057c19 */ /* 0x000fe20008001205 */
[----:B------:R-:W-:Y:S01]  /*9950*/  ULDC UR6, c[0x0][0x8e0] ;  /* 0x0002380000067ab9 */ /* 0x000fe20000000800 */
[----:B------:R-:W-:Y:S01]  /*9960*/  LOP3.LUT R6, R15, UR17, RZ, 0xc0, !PT ;  /* 0x000000110f067c12 */ /* 0x000fe2000f8ec0ff */
[----:B------:R-:W-:Y:S02]  /*9970*/  ULDC UR7, c[0x0][0x8b8] ;  /* 0x00022e0000077ab9 */ /* 0x000fe40000000800 */
[----:B------:R-:W-:Y:S02]  /*9980*/  IMAD.MOV R4, RZ, RZ, -R5 ;  /* 0x000000ffff047224 */ /* 0x000fe400078e0a05 */
[----:B------:R-:W-:-:S02]  /*9990*/  IMAD R5, R5, UR19, R20 ;  /* 0x0000001305057c24 */ /* 0x000fc4000f8e0214 */
[----:B---3--:R-:W-:Y:S02]  /*99a0*/  @P0 IMAD R14, R21, R24, R12 ;  /* 0x00000018150e0224 */ /* 0x008fe400078e020c */
[----:B------:R-:W-:Y:S01]  /*99b0*/  IMAD R19, R4, UR6, R19 ;  /* 0x0000000604137c24 */ /* 0x000fe2000f8e0213 */
[----:B------:R-:W-:Y:S01]  /*99c0*/  ULDC UR6, c[0x0][0x8a8] ;  /* 0x00022a0000067ab9 */ /* 0x000fe20000000800 */
[----:B------:R-:W-:Y:S02]  /*99d0*/  IMAD R14, R5, UR7, R14 ;  /* 0x00000007050e7c24 */ /* 0x000fe4000f8e020e */
[----:B------:R-:W-:Y:S02]  /*99e0*/  IMAD R19, R19, UR6, R6 ;  /* 0x0000000613137c24 */ /* 0x000fe4000f8e0206 */
[----:B------:R-:W-:-:S03]  /*99f0*/  IMAD.MOV.U32 R4, RZ, RZ, 0x1 ;  /* 0x00000001ff047424 */ /* 0x000fc600078e00ff */
[----:B------:R-:W-:Y:S02]  /*9a00*/  SEL R20, R19, R14, !P0 ;  /* 0x0000000e13147207 */ /* 0x000fe40004000000 */
[----:B------:R-:W-:-:S07]  /*9a10*/  SEL R21, R14, R19, !P0 ;  /* 0x000000130e157207 */ /* 0x000fce0004000000 */
.L_x_126:
[----:B------:R-:W-:Y:S05]  /*9a20*/  BSYNC B1 ;  /* 0x0000000000017941 */ /* 0x000fea0003800000 */
.L_x_125:
[----:B------:R-:W-:-:S13]  /*9a30*/  LOP3.LUT P0, RZ, R4, 0xff, RZ, 0xc0, !PT ;  /* 0x000000ff04ff7812 */ /* 0x000fda000780c0ff */
[----:B------:R-:W-:Y:S05]  /*9a40*/  @P0 BRA `(.L_x_129) ;  /* 0xfffffff400440947 */ /* 0x000fea000383ffff */
[----:B------:R-:W-:Y:S05]  /*9a50*/  BSYNC B0 ;  /* 0x0000000000007941 */ /* 0x000fea0003800000 */
.L_x_118:
[----:B------:R-:W-:-:S03]  /*9a60*/  UMOV UR6, 0xffffffff ;  /* 0xffffffff00067882 */ /* 0x000fc60000000000 */
[----:B------:R-:W-:Y:S05]  /*9a70*/  BRA.DIV UR6, `(.L_x_130) ;  /* 0x0000000a063c7947 */ /* 0x000fea000b800000 */
[----:B------:R-:W-:-:S13]  /*9a80*/  ELECT P6, URZ, PT ;  /* 0x00000000003f782f */ /* 0x000fda00038c0000 */
.L_x_152:
[----:B------:R-:W-:Y:S05]  /*9a90*/  @!P6 BRA `(.L_x_15) ;  /* 0x000000040034e947 */ /* 0x000fea0003800000 */
[----:B------:R-:W-:-:S04]  /*9aa0*/  LOP3.LUT R22, R22, 0x2, RZ, 0xfc, !PT ;  /* 0x0000000216167812 */ /* 0x000fc800078efcff */
[----:B------:R-:W-:-:S13]  /*9ab0*/  ISETP.NE.AND P0, PT, R22, 0x3, PT ;  /* 0x000000031600780c */ /* 0x000fda0003f05270 */
[----:B------:R-:W-:Y:S05]  /*9ac0*/  @!P0 BRA `(.L_x_131) ;  /* 0x0000000000048947 */ /* 0x000fea0003800000 */
[----:B-1----:R-:W-:Y:S01]  /*9ad0*/  BPT.TRAP 0x1 ;  /* 0x000000040000795c */ /* 0x002fe20000300000 */
.L_x_131:
[----:B------:R-:W2:Y:S01]  /*9ae0*/  S2R R3, SR_CgaCtaId ;  /* 0x0000000000037919 */ /* 0x000ea20000008800 */
[----:B------:R-:W-:Y:S02]  /*9af0*/  MOV R0, 0x400 ;  /* 0x0000040000007802 */ /* 0x000fe40000000f00 */
[----:B------:R-:W-:Y:S02]  /*9b00*/  SHF.L.U32 R2, R10, 0x1f, RZ ;  /* 0x0000001f0a027819 */ /* 0x000fe400000006ff */
[----:B--2---:R-:W-:-:S05]  /*9b10*/  LEA R0, R3, R0, 0x18 ;  /* 0x0000000003007211 */ /* 0x004fca00078ec0ff */
[----:B------:R-:W-:-:S04]  /*9b20*/  VIADD R0, R0, 0x40 ;  /* 0x0000004000007836 */ /* 0x000fc80000000000 */
[C---:B------:R-:W-:Y:S02]  /*9b30*/  IMAD R5, R9.reuse, 0x8, R0 ;  /* 0x0000000809057824 */ /* 0x040fe400078e0200 */
[----:B------:R-:W-:Y:S02]  /*9b40*/  VIADD R9, R9, 0x1 ;  /* 0x0000000109097836 */ /* 0x000fe40000000000 */
[----:B------:R-:W2:Y:S03]  /*9b50*/  SYNCS.PHASECHK.TRANS64.TRYWAIT P0, [R5+URZ], R2 ;  /* 0x00000002050075a7 */ /* 0x000ea6000800017f */
[----:B------:R-:W-:-:S04]  /*9b60*/  ISETP.NE.AND P1, PT, R9, 0x8, PT ;  /* 0x000000080900780c */ /* 0x000fc80003f25270 */
[----:B------:R-:W-:Y:S02]  /*9b70*/  SEL R3, RZ, 0x1, P1 ;  /* 0x00000001ff037807 */ /* 0x000fe40000800000 */
[----:B------:R-:W-:Y:S02]  /*9b80*/  SEL R9, R9, RZ, P1 ;  /* 0x000000ff09097207 */ /* 0x000fe40000800000 */
[----:B------:R-:W-:-:S03]  /*9b90*/  LOP3.LUT R10, R10, R3, RZ, 0x3c, !PT ;  /* 0x000000030a0a7212 */ /* 0x000fc600078e3cff */
[----:B------:R-:W-:Y:S01]  /*9ba0*/  IMAD R7, R9, 0x8, R0 ;  /* 0x0000000809077824 */ /* 0x000fe200078e0200 */
[----:B------:R-:W-:Y:S01]  /*9bb0*/  SHF.L.U32 R4, R10, 0x1f, RZ ;  /* 0x0000001f0a047819 */ /* 0x000fe200000006ff */
[----:B--2---:R-:W-:Y:S06]  /*9bc0*/  @!P0 BRA `(.L_x_132) ;  /* 0x0000000800088947 */ /* 0x004fec0003800000 */
.L_x_153:
[----:B------:R-:W3:Y:S01]  /*9bd0*/  SYNCS.PHASECHK.TRANS64.TRYWAIT P0, [R7+URZ], R4 ;  /* 0x00000004070075a7 */ /* 0x000ee2000800017f */
[----:B--2---:R-:W-:-:S05]  /*9be0*/  VIADD R2, R9, 0x1 ;  /* 0x0000000109027836 */ /* 0x004fca0000000000 */
[----:B------:R-:W-:-:S04]  /*9bf0*/  ISETP.NE.AND P1, PT, R2, 0x8, PT ;  /* 0x000000080200780c */ /* 0x000fc80003f25270 */
[----:B------:R-:W-:Y:S02]  /*9c00*/  SEL R3, RZ, 0x1, P1 ;  /* 0x00000001ff037807 */ /* 0x000fe40000800000 */
[----:B------:R-:W-:Y:S02]  /*9c10*/  SEL R9, R2, RZ, P1 ;  /* 0x000000ff02097207 */ /* 0x000fe40000800000 */
[----:B------:R-:W-:-:S03]  /*9c20*/  LOP3.LUT R10, R10, R3, RZ, 0x3c, !PT ;  /* 0x000000030a0a7212 */ /* 0x000fc600078e3cff */
[----:B------:R-:W-:Y:S01]  /*9c30*/  IMAD R6, R9, 0x8, R0 ;  /* 0x0000000809067824 */ /* 0x000fe200078e0200 */
[----:B------:R-:W-:Y:S01]  /*9c40*/  SHF.L.U32 R5, R10, 0x1f, RZ ;  /* 0x0000001f0a057819 */ /* 0x000fe200000006ff */
[----:B---3--:R-:W-:Y:S06]  /*9c50*/  @!P0 BRA `(.L_x_133) ;  /* 0x0000000400f88947 */ /* 0x008fec0003800000 */
.L_x_154:
[----:B------:R-:W3:Y:S01]  /*9c60*/  SYNCS.PHASECHK.TRANS64.TRYWAIT P0, [R6+URZ], R5 ;  /* 0x00000005060075a7 */ /* 0x000ee2000800017f */
[----:B------:R-:W-:-:S05]  /*9c70*/  VIADD R2, R9, 0x1 ;  /* 0x0000000109027836 */ /* 0x000fca0000000000 */
[----:B------:R-:W-:-:S04]  /*9c80*/  ISETP.NE.AND P1, PT, R2, 0x8, PT ;  /* 0x000000080200780c */ /* 0x000fc80003f25270 */
[----:B------:R-:W-:Y:S02]  /*9c90*/  SEL R3, RZ, 0x1, P1 ;  /* 0x00000001ff037807 */ /* 0x000fe40000800000 */
[----:B--2---:R-:W-:Y:S02]  /*9ca0*/  SEL R7, R2, RZ, P1 ;  /* 0x000000ff02077207 */ /* 0x004fe40000800000 */
[----:B------:R-:W-:-:S03]  /*9cb0*/  LOP3.LUT R10, R10, R3, RZ, 0x3c, !PT ;  /* 0x000000030a0a7212 */ /* 0x000fc600078e3cff */
[----:B------:R-:W-:Y:S01]  /*9cc0*/  IMAD R9, R7, 0x8, R0 ;  /* 0x0000000807097824 */ /* 0x000fe200078e0200 */
[----:B------:R-:W-:Y:S01]  /*9cd0*/  SHF.L.U32 R4, R10, 0x1f, RZ ;  /* 0x0000001f0a047819 */ /* 0x000fe200000006ff */
[----:B---3--:R-:W-:Y:S06]  /*9ce0*/  @!P0 BRA `(.L_x_134) ;  /* 0x0000000400e88947 */ /* 0x008fec0003800000 */
.L_x_155:
[----:B------:R-:W3:Y:S01]  /*9cf0*/  SYNCS.PHASECHK.TRANS64.TRYWAIT P0, [R9+URZ], R4 ;  /* 0x00000004090075a7 */ /* 0x000ee2000800017f */
[----:B------:R-:W-:-:S05]  /*9d00*/  VIADD R2, R7, 0x1 ;  /* 0x0000000107027836 */ /* 0x000fca0000000000 */
[----:B------:R-:W-:-:S04]  /*9d10*/  ISETP.NE.AND P1, PT, R2, 0x8, PT ;  /* 0x000000080200780c */ /* 0x000fc80003f25270 */
[----:B------:R-:W-:Y:S02]  /*9d20*/  SEL R3, RZ, 0x1, P1 ;  /* 0x00000001ff037807 */ /* 0x000fe40000800000 */
[----:B------:R-:W-:Y:S02]  /*9d30*/  SEL R7, R2, RZ, P1 ;  /* 0x000000ff02077207 */ /* 0x000fe40000800000 */
[----:B------:R-:W-:-:S03]  /*9d40*/  LOP3.LUT R10, R10, R3, RZ, 0x3c, !PT ;  /* 0x000000030a0a7212 */ /* 0x000fc600078e3cff */
[----:B--2---:R-:W-:Y:S01]  /*9d50*/  IMAD R6, R7, 0x8, R0 ;  /* 0x0000000807067824 */ /* 0x004fe200078e0200 */
[----:B------:R-:W-:Y:S01]  /*9d60*/  SHF.L.U32 R5, R10, 0x1f, RZ ;  /* 0x0000001f0a057819 */ /* 0x000fe200000006ff */
[----:B---3--:R-:W-:Y:S06]  /*9d70*/  @!P0 BRA `(.L_x_135) ;  /* 0x0000000400d88947 */ /* 0x008fec0003800000 */
.L_x_156:
        /* <DEDUP_REMOVED lines=9> */
.L_x_157:
        /* <DEDUP_REMOVED lines=9> */
.L_x_158:
[----:B------:R-:W3:Y:S01]  /*9ea0*/  SYNCS.PHASECHK.TRANS64.TRYWAIT P0, [R6+URZ], R5 ;  /* 0x00000005060075a7 */ /* 0x000ee2000800017f */
[----:B------:R-:W-:-:S05]  /*9eb0*/  VIADD R2, R7, 0x1 ;  /* 0x0000000107027836 */ /* 0x000fca0000000000 */
[----:B------:R-:W-:-:S04]  /*9ec0*/  ISETP.NE.AND P1, PT, R2, 0x8, PT ;  /* 0x000000080200780c */ /* 0x000fc80003f25270 */
[----:B--2---:R-:W-:Y:S02]  /*9ed0*/  SEL R4, RZ, 0x1, P1 ;  /* 0x00000001ff047807 */ /* 0x004fe40000800000 */
[----:B------:R-:W-:Y:S02]  /*9ee0*/  SEL R3, R2, RZ, P1 ;  /* 0x000000ff02037207 */ /* 0x000fe40000800000 */
[----:B------:R-:W-:Y:S01]  /*9ef0*/  LOP3.LUT R4, R11, R4, RZ, 0x3c, !PT ;  /* 0x000000040b047212 */ /* 0x000fe200078e3cff */
[----:B---3--:R-:W-:Y:S06]  /*9f00*/  @!P0 BRA `(.L_x_138) ;  /* 0x0000000400b08947 */ /* 0x008fec0003800000 */
.L_x_159:
[----:B------:R-:W-:Y:S01]  /*9f10*/  IMAD R3, R3, 0x8, R0 ;  /* 0x0000000803037824 */ /* 0x000fe200078e0200 */
[----:B------:R-:W-:-:S07]  /*9f20*/  SHF.L.U32 R0, R4, 0x1f, RZ ;  /* 0x0000001f04007819 */ /* 0x000fce00000006ff */
.L_x_139:
[----:B---3--:R3:W4:Y:S02]  /*9f30*/  SYNCS.PHASECHK.TRANS64.TRYWAIT P0, [R3+URZ], R0 ;  /* 0x00000000030075a7 */ /* 0x008724000800017f */
[----:B----4-:R-:W-:Y:S05]  /*9f40*/  @!P0 NANOSLEEP.SYNCS 0x989680 ;  /* 0x009896800000895d */ /* 0x010fea0003900000 */
[----:B------:R-:W4:Y:S02]  /*9f50*/  @!P0 SYNCS.PHASECHK.TRANS64 P0, [R3+URZ], R0 ;  /* 0x00000000030085a7 */ /* 0x000f24000800007f */
[----:B----4-:R-:W-:Y:S05]  /*9f60*/  @!P0 BRA `(.L_x_139) ;  /* 0xfffffffc00f08947 */ /* 0x010fea000383ffff */
.L_x_15:
[----:B-1----:R-:W-:Y:S05]  /*9f70*/  BSYNC B6 ;  /* 0x0000000000067941 */ /* 0x002fea0003800000 */
.L_x_13:
[----:B------:R-:W-:Y:S05]  /*9f80*/  EXIT ;  /* 0x000000000000794d */ /* 0x000fea0003800000 */
.L_x_28:
[----:B--2---:R2:W4:Y:S02]  /*9f90*/  SYNCS.PHASECHK.TRANS64.TRYWAIT P1, [R4+URZ], R3 ;  /* 0x00000003040075a7 */ /* 0x004524000802017f */
[----:B----4-:R-:W-:Y:S05]  /*9fa0*/  @!P1 NANOSLEEP.SYNCS 0x989680 ;  /* 0x009896800000995d */ /* 0x010fea0003900000 */
[----:B------:R-:W4:Y:S02]  /*9fb0*/  @!P1 SYNCS.PHASECHK.TRANS64 P1, [R4+URZ], R3 ;  /* 0x00000003040095a7 */ /* 0x000f24000802007f */
[----:B----4-:R-:W-:Y:S05]  /*9fc0*/  @!P1 BRA `(.L_x_28) ;  /* 0xfffffffc00f09947 */ /* 0x010fea000383ffff */
[----:B------:R-:W-:Y:S05]  /*9fd0*/  BRA `(.L_x_27) ;  /* 0xffffff7800b07947 */ /* 0x000fea000383ffff */
.L_x_33:
[----:B--2---:R-:W-:-:S04]  /*9fe0*/  IMAD.U32 R5, RZ, RZ, UR4 ;  /* 0x00000004ff057e24 */ /* 0x004fc8000f8e00ff */
[----:B------:R2:W4:Y:S03]  /*9ff0*/  SYNCS.PHASECHK.TRANS64.TRYWAIT P1, [R5+URZ], R4 ;  /* 0x00000004050075a7 */ /* 0x000526000802017f */
[----:B----4-:R-:W-:Y:S05]  /*a000*/  @!P1 NANOSLEEP.SYNCS 0x989680 ;  /* 0x009896800000995d */ /* 0x010fea0003900000 */
[----:B------:R-:W4:Y:S02]  /*a010*/  @!P1 SYNCS.PHASECHK.TRANS64 P1, [R5+URZ], R4 ;  /* 0x00000004050095a7 */ /* 0x000f24000802007f */
[----:B----4-:R-:W-:Y:S05]  /*a020*/  @!P1 BRA `(.L_x_33) ;  /* 0xfffffffc00ec9947 */ /* 0x010fea000383ffff */
[----:B------:R-:W-:Y:S05]  /*a030*/  BRA `(.L_x_32) ;  /* 0xffffff7c00687947 */ /* 0x000fea000383ffff */
.L_x_54:
[----:B-1----:R1:W2:Y:S02]  /*a040*/  SYNCS.PHASECHK.TRANS64.TRYWAIT P2, [R3+URZ+0x80], R0 ;  /* 0x00008000030075a7 */ /* 0x0022a4000804017f */
[----:B--2---:R-:W-:Y:S05]  /*a050*/  @!P2 NANOSLEEP.SYNCS 0x989680 ;  /* 0x009896800000a95d */ /* 0x004fea0003900000 */
[----:B------:R-:W2:Y:S02]  /*a060*/  @!P2 SYNCS.PHASECHK.TRANS64 P2, [R3+URZ+0x80], R0 ;  /* 0x000080000300a5a7 */ /* 0x000ea4000804007f */
[----:B--2---:R-:W-:Y:S05]  /*a070*/  @!P2 BRA `(.L_x_54) ;  /* 0xfffffffc00f0a947 */ /* 0x004fea000383ffff */
[----:B------:R-:W-:Y:S05]  /*a080*/  BRA `(.L_x_140) ;  /* 0xffffff8800407947 */ /* 0x000fea000383ffff */
.L_x_68:
[----:B-1----:R1:W2:Y:S02]  /*a090*/  SYNCS.PHASECHK.TRANS64.TRYWAIT P2, [R28+URZ+0x80], R13 ;  /* 0x0000800d1c0075a7 */ /* 0x0022a4000804017f */
[----:B--2---:R-:W-:Y:S05]  /*a0a0*/  @!P2 NANOSLEEP.SYNCS 0x989680 ;  /* 0x009896800000a95d */ /* 0x004fea0003900000 */
[----:B------:R-:W2:Y:S02]  /*a0b0*/  @!P2 SYNCS.PHASECHK.TRANS64 P2, [R28+URZ+0x80], R13 ;  /* 0x0000800d1c00a5a7 */ /* 0x000ea4000804007f */
[----:B--2---:R-:W-:Y:S05]  /*a0c0*/  @!P2 BRA `(.L_x_68) ;  /* 0xfffffffc00f0a947 */ /* 0x004fea000383ffff */
[----:B------:R-:W-:Y:S05]  /*a0d0*/  BRA `(.L_x_141) ;  /* 0xffffffac003c7947 */ /* 0x000fea000383ffff */
.L_x_88:
[----:B-1----:R-:W-:-:S04]  /*a0e0*/  IMAD.U32 R3, RZ, RZ, UR4 ;  /* 0x00000004ff037e24 */ /* 0x002fc8000f8e00ff */
[----:B------:R1:W2:Y:S03]  /*a0f0*/  SYNCS.PHASECHK.TRANS64.TRYWAIT P0, [R3+URZ+0xb8], R0 ;  /* 0x0000b800030075a7 */ /* 0x0002a6000800017f */
[----:B--2---:R-:W-:Y:S05]  /*a100*/  @!P0 NANOSLEEP.SYNCS 0x989680 ;  /* 0x009896800000895d */ /* 0x004fea0003900000 */
[----:B------:R-:W2:Y:S02]  /*a110*/  @!P0 SYNCS.PHASECHK.TRANS64 P0, [R3+URZ+0xb8], R0 ;  /* 0x0000b800030085a7 */ /* 0x000ea4000800007f */
[----:B--2---:R-:W-:Y:S05]  /*a120*/  @!P0 BRA `(.L_x_88) ;  /* 0xfffffffc00ec8947 */ /* 0x004fea000383ffff */
[----:B------:R-:W-:Y:S05]  /*a130*/  BRA `(.L_x_87) ;  /* 0xffffffd800ec7947 */ /* 0x000fea000383ffff */
.L_x_97:
[----:B-1----:R-:W-:-:S04]  /*a140*/  IMAD.U32 R5, RZ, RZ, UR5 ;  /* 0x00000005ff057e24 */ /* 0x002fc8000f8e00ff */
[----:B------:R1:W2:Y:S03]  /*a150*/  SYNCS.PHASECHK.TRANS64.TRYWAIT P1, [R5+URZ+0x98], R4 ;  /* 0x00009804050075a7 */ /* 0x0002a6000802017f */
[----:B--2---:R-:W-:Y:S05]  /*a160*/  @!P1 NANOSLEEP.SYNCS 0x989680 ;  /* 0x009896800000995d */ /* 0x004fea0003900000 */
[----:B------:R-:W2:Y:S02]  /*a170*/  @!P1 SYNCS.PHASECHK.TRANS64 P1, [R5+URZ+0x98], R4 ;  /* 0x00009804050095a7 */ /* 0x000ea4000802007f */
[----:B--2---:R-:W-:Y:S05]  /*a180*/  @!P1 BRA `(.L_x_97) ;  /* 0xfffffffc00ec9947 */ /* 0x004fea000383ffff */
[----:B------:R-:W-:Y:S05]  /*a190*/  BRA `(.L_x_142) ;  /* 0xffffffdc00e47947 */ /* 0x000fea000383ffff */
.L_x_103:
[----:B-1----:R-:W-:-:S04]  /*a1a0*/  IMAD.U32 R5, RZ, RZ, UR4 ;  /* 0x00000004ff057e24 */ /* 0x002fc8000f8e00ff */
[----:B------:R1:W2:Y:S03]  /*a1b0*/  SYNCS.PHASECHK.TRANS64.TRYWAIT P1, [R5+URZ+0x98], R4 ;  /* 0x00009804050075a7 */ /* 0x0002a6000802017f */
[----:B--2---:R-:W-:Y:S05]  /*a1c0*/  @!P1 NANOSLEEP.SYNCS 0x989680 ;  /* 0x009896800000995d */ /* 0x004fea0003900000 */
[----:B------:R-:W2:Y:S02]  /*a1d0*/  @!P1 SYNCS.PHASECHK.TRANS64 P1, [R5+URZ+0x98], R4 ;  /* 0x00009804050095a7 */ /* 0x000ea4000802007f */
[----:B--2---:R-:W-:Y:S05]  /*a1e0*/  @!P1 BRA `(.L_x_103) ;  /* 0xfffffffc00ec9947 */ /* 0x004fea000383ffff */
[----:B------:R-:W-:Y:S05]  /*a1f0*/  BRA `(.L_x_143) ;  /* 0xffffffe0004c7947 */ /* 0x000fea000383ffff */
.L_x_113:
[----:B-1----:R1:W3:Y:S02]  /*a200*/  SYNCS.PHASECHK.TRANS64.TRYWAIT P0, [R3+URZ+0x98], R0 ;  /* 0x00009800030075a7 */ /* 0x0022e4000800017f */
[----:B---3--:R-:W-:Y:S05]  /*a210*/  @!P0 NANOSLEEP.SYNCS 0x989680 ;  /* 0x009896800000895d */ /* 0x008fea0003900000 */
[----:B------:R-:W3:Y:S02]  /*a220*/  @!P0 SYNCS.PHASECHK.TRANS64 P0, [R3+URZ+0x98], R0 ;  /* 0x00009800030085a7 */ /* 0x000ee4000800007f */
[----:B---3--:R-:W-:Y:S05]  /*a230*/  @!P0 BRA `(.L_x_113) ;  /* 0xfffffffc00f08947 */ /* 0x008fea000383ffff */
[----:B------:R-:W-:Y:S05]  /*a240*/  BRA `(.L_x_144) ;  /* 0xffffffe800647947 */ /* 0x000fea000383ffff */
.L_x_115:
[----:B-1----:R1:W2:Y:S02]  /*a250*/  SYNCS.PHASECHK.TRANS64.TRYWAIT P0, [R5+URZ+0x98], R0 ;  /* 0x00009800050075a7 */ /* 0x0022a4000800017f */
[----:B--2---:R-:W-:Y:S05]  /*a260*/  @!P0 NANOSLEEP.SYNCS 0x989680 ;  /* 0x009896800000895d */ /* 0x004fea0003900000 */
[----:B------:R-:W2:Y:S02]  /*a270*/  @!P0 SYNCS.PHASECHK.TRANS64 P0, [R5+URZ+0x98], R0 ;  /* 0x00009800050085a7 */ /* 0x000ea4000800007f */
[----:B--2---:R-:W-:Y:S05]  /*a280*/  @!P0 BRA `(.L_x_115) ;  /* 0xfffffffc00f08947 */ /* 0x004fea000383ffff */
[----:B------:R-:W-:Y:S05]  /*a290*/  BRA `(.L_x_145) ;  /* 0xffffffe800847947 */ /* 0x000fea000383ffff */
.L_x_119:
[----:B------:R-:W-:Y:S01]  /*a2a0*/  BSSY B1, `(.L_x_146) ;  /* 0x0000006000017945 */ /* 0x000fe20003800000 */
[----:B------:R-:W-:-:S07]  /*a2b0*/  IMAD.MOV.U32 R15, RZ, RZ, -0x1 ;  /* 0xffffffffff0f7424 */ /* 0x000fce00078e00ff */
[----:B------:R-:W-:Y:S05]  /*a2c0*/  WARPSYNC.COLLECTIVE R15, `(.L_x_147) ;  /* 0x000000000f0c7348 */ /* 0x000fea0003c00000 */
[----:B------:R-:W-:Y:S02]  /*a2d0*/  ELECT P6, UR62, PT ;  /* 0x00000000003e782f */ /* 0x000fe400038c0000 */
[----:B------:R-:W-:Y:S01]  /*a2e0*/  MOV R14, UR62 ;  /* 0x0000003e000e7c02 */ /* 0x000fe20008000f00 */
[----:B------:R-:W-:Y:S10]  /*a2f0*/  ENDCOLLECTIVE ;  /* 0x000000000000791b */ /* 0x000ff40003800000 */
.L_x_147:
[----:B------:R-:W-:Y:S05]  /*a300*/  BSYNC B1 ;  /* 0x0000000000017941 */ /* 0x000fea0003800000 */
.L_x_146:
[----:B------:R-:W-:Y:S05]  /*a310*/  BRA `(.L_x_148) ;  /* 0xffffffec001c7947 */ /* 0x000fea000383ffff */
.L_x_122:
[----:B--2---:R2:W3:Y:S02]  /*a320*/  SYNCS.PHASECHK.TRANS64.TRYWAIT P0, [R14+URZ+0x40], R7 ;  /* 0x000040070e0075a7 */ /* 0x0044e4000800017f */
[----:B---3--:R-:W-:Y:S05]  /*a330*/  @!P0 NANOSLEEP.SYNCS 0x989680 ;  /* 0x009896800000895d */ /* 0x008fea0003900000 */
[----:B------:R-:W3:Y:S02]  /*a340*/  @!P0 SYNCS.PHASECHK.TRANS64 P0, [R14+URZ+0x40], R7 ;  /* 0x000040070e0085a7 */ /* 0x000ee4000800007f */
[----:B---3--:R-:W-:Y:S05]  /*a350*/  @!P0 BRA `(.L_x_122) ;  /* 0xfffffffc00f08947 */ /* 0x008fea000383ffff */
[----:B------:R-:W-:Y:S05]  /*a360*/  BRA `(.L_x_149) ;  /* 0xffffffec00547947 */ /* 0x000fea000383ffff */
.L_x_130:
[----:B------:R-:W-:Y:S01]  /*a370*/  BSSY B0, `(.L_x_150) ;  /* 0x0000006000007945 */ /* 0x000fe20003800000 */
[----:B------:R-:W-:-:S07]  /*a380*/  IMAD.MOV.U32 R15, RZ, RZ, -0x1 ;  /* 0xffffffffff0f7424 */ /* 0x000fce00078e00ff */
[----:B-1----:R-:W-:Y:S05]  /*a390*/  WARPSYNC.COLLECTIVE R15, `(.L_x_151) ;  /* 0x000000000f0c7348 */ /* 0x002fea0003c00000 */
[----:B------:R-:W-:Y:S02]  /*a3a0*/  ELECT P6, UR62, PT ;  /* 0x00000000003e782f */ /* 0x000fe400038c0000 */
[----:B------:R-:W-:Y:S01]  /*a3b0*/  MOV R14, UR62 ;  /* 0x0000003e000e7c02 */ /* 0x000fe20008000f00 */
[----:B-1----:R-:W-:Y:S10]  /*a3c0*/  ENDCOLLECTIVE ;  /* 0x000000000000791b */ /* 0x002ff40003800000 */
.L_x_151:
[----:B------:R-:W-:Y:S05]  /*a3d0*/  BSYNC B0 ;  /* 0x0000000000007941 */ /* 0x000fea0003800000 */
.L_x_150:
[----:B------:R-:W-:Y:S05]  /*a3e0*/  BRA `(.L_x_152) ;  /* 0xfffffff400a87947 */ /* 0x000fea000383ffff */
.L_x_132:
[----:B--2---:R2:W3:Y:S02]  /*a3f0*/  SYNCS.PHASECHK.TRANS64.TRYWAIT P0, [R5+URZ], R2 ;  /* 0x00000002050075a7 */ /* 0x0044e4000800017f */
[----:B---3--:R-:W-:Y:S05]  /*a400*/  @!P0 NANOSLEEP.SYNCS 0x989680 ;  /* 0x009896800000895d */ /* 0x008fea0003900000 */
[----:B------:R-:W3:Y:S02]  /*a410*/  @!P0 SYNCS.PHASECHK.TRANS64 P0, [R5+URZ], R2 ;  /* 0x00000002050085a7 */ /* 0x000ee4000800007f */
[----:B---3--:R-:W-:Y:S05]  /*a420*/  @!P0 BRA `(.L_x_132) ;  /* 0xfffffffc00f08947 */ /* 0x008fea000383ffff */
[----:B------:R-:W-:Y:S05]  /*a430*/  BRA `(.L_x_153) ;  /* 0xfffffff400e47947 */ /* 0x000fea000383ffff */
.L_x_133:
[----:B--2---:R2:W3:Y:S02]  /*a440*/  SYNCS.PHASECHK.TRANS64.TRYWAIT P0, [R7+URZ], R4 ;  /* 0x00000004070075a7 */ /* 0x0044e4000800017f */
[----:B---3--:R-:W-:Y:S05]  /*a450*/  @!P0 NANOSLEEP.SYNCS 0x989680 ;  /* 0x009896800000895d */ /* 0x008fea0003900000 */
[----:B------:R-:W3:Y:S02]  /*a460*/  @!P0 SYNCS.PHASECHK.TRANS64 P0, [R7+URZ], R4 ;  /* 0x00000004070085a7 */ /* 0x000ee4000800007f */
[----:B---3--:R-:W-:Y:S05]  /*a470*/  @!P0 BRA `(.L_x_133) ;  /* 0xfffffffc00f08947 */ /* 0x008fea000383ffff */
[----:B------:R-:W-:Y:S05]  /*a480*/  BRA `(.L_x_154) ;  /* 0xfffffff400f47947 */ /* 0x000fea000383ffff */
.L_x_134:
[----:B--2---:R2:W3:Y:S02]  /*a490*/  SYNCS.PHASECHK.TRANS64.TRYWAIT P0, [R6+URZ], R5 ;  /* 0x00000005060075a7 */ /* 0x0044e4000800017f */
[----:B---3--:R-:W-:Y:S05]  /*a4a0*/  @!P0 NANOSLEEP.SYNCS 0x989680 ;  /* 0x009896800000895d */ /* 0x008fea0003900000 */
[----:B------:R-:W3:Y:S02]  /*a4b0*/  @!P0 SYNCS.PHASECHK.TRANS64 P0, [R6+URZ], R5 ;  /* 0x00000005060085a7 */ /* 0x000ee4000800007f */
[----:B---3--:R-:W-:Y:S05]  /*a4c0*/  @!P0 BRA `(.L_x_134) ;  /* 0xfffffffc00f08947 */ /* 0x008fea000383ffff */
[----:B------:R-:W-:Y:S05]  /*a4d0*/  BRA `(.L_x_155) ;  /* 0xfffffff800047947 */ /* 0x000fea000383ffff */
.L_x_135:
[----:B--2---:R2:W3:Y:S02]  /*a4e0*/  SYNCS.PHASECHK.TRANS64.TRYWAIT P0, [R9+URZ], R4 ;  /* 0x00000004090075a7 */ /* 0x0044e4000800017f */
[----:B---3--:R-:W-:Y:S05]  /*a4f0*/  @!P0 NANOSLEEP.SYNCS 0x989680 ;  /* 0x009896800000895d */ /* 0x008fea0003900000 */
[----:B------:R-:W3:Y:S02]  /*a500*/  @!P0 SYNCS.PHASECHK.TRANS64 P0, [R9+URZ], R4 ;  /* 0x00000004090085a7 */ /* 0x000ee4000800007f */
[----:B---3--:R-:W-:Y:S05]  /*a510*/  @!P0 BRA `(.L_x_135) ;  /* 0xfffffffc00f08947 */ /* 0x008fea000383ffff */
[----:B------:R-:W-:Y:S05]  /*a520*/  BRA `(.L_x_156) ;  /* 0xfffffff800147947 */ /* 0x000fea000383ffff */
.L_x_136:
[----:B--2---:R2:W3:Y:S02]  /*a530*/  SYNCS.PHASECHK.TRANS64.TRYWAIT P0, [R6+URZ], R5 ;  /* 0x00000005060075a7 */ /* 0x0044e4000800017f */
[----:B---3--:R-:W-:Y:S05]  /*a540*/  @!P0 NANOSLEEP.SYNCS 0x989680 ;  /* 0x009896800000895d */ /* 0x008fea0003900000 */
[----:B------:R-:W3:Y:S02]  /*a550*/  @!P0 SYNCS.PHASECHK.TRANS64 P0, [R6+URZ], R5 ;  /* 0x00000005060085a7 */ /* 0x000ee4000800007f */
[----:B---3--:R-:W-:Y:S05]  /*a560*/  @!P0 BRA `(.L_x_136) ;  /* 0xfffffffc00f08947 */ /* 0x008fea000383ffff */
[----:B------:R-:W-:Y:S05]  /*a570*/  BRA `(.L_x_157) ;  /* 0xfffffff800247947 */ /* 0x000fea000383ffff */
.L_x_137:
[----:B--2---:R2:W3:Y:S02]  /*a580*/  SYNCS.PHASECHK.TRANS64.TRYWAIT P0, [R9+URZ], R4 ;  /* 0x00000004090075a7 */ /* 0x0044e4000800017f */
[----:B---3--:R-:W-:Y:S05]  /*a590*/  @!P0 NANOSLEEP.SYNCS 0x989680 ;  /* 0x009896800000895d */ /* 0x008fea0003900000 */
[----:B------:R-:W3:Y:S02]  /*a5a0*/  @!P0 SYNCS.PHASECHK.TRANS64 P0, [R9+URZ], R4 ;  /* 0x00000004090085a7 */ /* 0x000ee4000800007f */
[----:B---3--:R-:W-:Y:S05]  /*a5b0*/  @!P0 BRA `(.L_x_137) ;  /* 0xfffffffc00f08947 */ /* 0x008fea000383ffff */
[----:B------:R-:W-:Y:S05]  /*a5c0*/  BRA `(.L_x_158) ;  /* 0xfffffff800347947 */ /* 0x000fea000383ffff */
.L_x_138:
[----:B--2---:R2:W3:Y:S02]  /*a5d0*/  SYNCS.PHASECHK.TRANS64.TRYWAIT P0, [R6+URZ], R5 ;  /* 0x00000005060075a7 */ /* 0x0044e4000800017f */
[----:B---3--:R-:W-:Y:S05]  /*a5e0*/  @!P0 NANOSLEEP.SYNCS 0x989680 ;  /* 0x009896800000895d */ /* 0x008fea0003900000 */
[----:B------:R-:W3:Y:S02]  /*a5f0*/  @!P0 SYNCS.PHASECHK.TRANS64 P0, [R6+URZ], R5 ;  /* 0x00000005060085a7 */ /* 0x000ee4000800007f */
[----:B---3--:R-:W-:Y:S05]  /*a600*/  @!P0 BRA `(.L_x_138) ;  /* 0xfffffffc00f08947 */ /* 0x008fea000383ffff */
[----:B------:R-:W-:Y:S05]  /*a610*/  BRA `(.L_x_159) ;  /* 0xfffffff8003c7947 */ /* 0x000fea000383ffff */
.L_x_160:
[----:B------:R-:W-:-:S00]  /*a620*/  BRA `(.L_x_160) ;  /* 0xfffffffc00fc7947 */ /* 0x000fc0000383ffff */
[----:B------:R-:W-:-:S00]  /*a630*/  NOP ;  /* 0x0000000000007918 */ /* 0x000fc00000000000 */
        /* <DEDUP_REMOVED lines=12> */
.L_x_161:


//--------------------- .nv.global.init           --------------------------
	.section	.nv.global.init,"aw",@progbits
.nv.global.init:
	.type		$str$22,@object
	.size		$str$22,($str$26 - $str$22)
$str$22:
        /*0000*/ 	.byte	0x6b, 0x5f, 0x74, 0x69, 0x6c, 0x65, 0x5f, 0x63, 0x6f, 0x75, 0x6e, 0x74, 0x20, 0x3e, 0x3d, 0x20
        /*0010*/ 	.byte	0x31, 0x00
	.type		$str$26,@object
	.size		$str$26,($str$27 - $str$26)
$str$26:
        /*0012*/ 	.byte	0x28, 0x61, 0x64, 0x64, 0x72, 0x65, 0x73, 0x73, 0x20, 0x26, 0x20, 0x6d, 0x61, 0x73, 0x6b, 0x29
        /*0022*/ 	.byte	0x20, 0x3d, 0x3d, 0x20, 0x30, 0x00
	.type		$str$27,@object
	.size		$str$27,($str$23 - $str$27)
$str$27:
        /*0028*/ 	.byte	0x2f, 0x74, 0x6d, 0x70, 0x2f, 0x63, 0x75, 0x74, 0x6c, 0x61, 0x73, 0x73, 0x5f, 0x73, 0x77, 0x65
        /*0038*/ 	.byte	0x65, 0x70, 0x5f, 0x73, 0x72, 0x63, 0x2f, 0x69, 0x6e, 0x63, 0x6c, 0x75, 0x64, 0x65, 0x2f, 0x63
        /*0048*/ 	.byte	0x75, 0x74, 0x65, 0x2f, 0x70, 0x6f, 0x69, 0x6e, 0x74, 0x65, 0x72, 0x5f, 0x66, 0x6c, 0x61, 0x67
        /*0058*/ 	.byte	0x67, 0x65, 0x64, 0x2e, 0x68, 0x70, 0x70, 0x00
	.type		$str$23,@object
	.size		$str$23,(__unnamed_2 - $str$23)
$str$23:
        /*0060*/ 	.byte	0x2f, 0x74, 0x6d, 0x70, 0x2f, 0x63, 0x75, 0x74, 0x6c, 0x61, 0x73, 0x73, 0x5f, 0x73, 0x77, 0x65
        /*0070*/ 	.byte	0x65, 0x70, 0x5f, 0x73, 0x72, 0x63, 0x2f, 0x69, 0x6e, 0x63, 0x6c, 0x75, 0x64, 0x65, 0x2f, 0x63
        /*0080*/ 	.byte	0x75, 0x74, 0x6c, 0x61, 0x73, 0x73, 0x2f, 0x67, 0x65, 0x6d, 0x6d, 0x2f, 0x63, 0x6f, 0x6c, 0x6c
        /*0090*/ 	.byte	0x65, 0x63, 0x74, 0x69, 0x76, 0x65, 0x2f, 0x73, 0x6d, 0x39, 0x30, 0x5f, 0x6d, 0x6d, 0x61, 0x5f
        /*00a0*/ 	.byte	0x74, 0x6d, 0x61, 0x5f, 0x67, 0x6d, 0x6d, 0x61, 0x5f, 0x73, 0x73, 0x5f, 0x77, 0x61, 0x72, 0x70
        /*00b0*/ 	.byte	0x73, 0x70, 0x65, 0x63, 0x69, 0x61, 0x6c, 0x69, 0x7a, 0x65, 0x64, 0x2e, 0x68, 0x70, 0x70, 0x00
	.type		__unnamed_2,@object
	.size		__unnamed_2,(__unnamed_1 - __unnamed_2)
__unnamed_2:
        /*00c0*/ 	.byte	0x61, 0x75, 0x74, 0x6f, 0x20, 0x63, 0x75, 0x74, 0x65, 0x3a, 0x3a, 0x61, 0x73, 0x5f, 0x70, 0x6f
        /* <DEDUP_REMOVED lines=27> */
        /*0280*/ 	.byte	0x3c, 0x34, 0x30, 0x39, 0x36, 0x3e, 0x3e, 0x3e, 0x3e, 0x3e, 0x5d, 0x00
	.type		__unnamed_1,@object
	.size		__unnamed_1,(.L_0 - __unnamed_1)
__unnamed_1:
        /* <DEDUP_REMOVED lines=182> */
.L_0:


//--------------------- .nv.shared._ZN7cutlass13device_kernelINS_4gemm6kernel13GemmUniversalIN4cute5tupleIJiiiiEEENS1_10collective13CollectiveMmaINS1_34MainloopSm90TmaGmmaWarpSpecializedILi8ENS5_IJNS4_1CILi2EEENSA_ILi1EEESC_EEENS1_35KernelTmaWarpSpecializedCooperativeEEENS5_IJNSA_ILi128EEENSA_ILi64EEESH_EEENS_10bfloat16_tENS5_IJlSC_lEEESJ_SK_NS4_8TiledMMAINS4_8MMA_AtomIJNS4_4SM904GMMA27MMA_64x64x16_F32BF16BF16_SSILNSO_5MajorE0ELSQ_0ELNSO_7ScaleInE1ELSR_1EEEEEENS4_6LayoutISD_NS5_IJSC_NSA_ILi0EEESV_EEEEENS5_IJNS4_10UnderscoreESY_SY_EEEEENS4_13SM90_TMA_LOADENS4_14ComposedLayoutINS4_7SwizzleILi3ELi4ELi3EEENS4_18smem_ptr_flag_bitsILi16EEENSU_INS5_IJNSA_ILi8EEESH_EEENS5_IJSH_SC_EEEEEEEvNS4_8identityENS4_23SM90_TMA_LOAD_MULTICASTES1B_vS1C_EENS_8epilogue10collective18CollectiveEpilogueINS1F_22Sm90TmaWarpSpecializedILi3ELi2ELi16ELb1ELb0EEEJSI_NS5_IJSG_NSA_ILi32EEEEEESJ_SK_SJ_SK_NS1F_6fusion15FusionCallbacksIS1J_NS1M_13LinCombEltActINS1F_6thread4GELUESJ_fSJ_fLNS_15FloatRoundStyleE2EEESI_S1L_JEEES11_NS12_INS13_ILi2ELi4ELi3EEES16_NSU_INS5_IJS17_S1K_EEENS5_IJS1K_SC_EEEEEEENS4_17SM75_U32x4_LDSM_NENS4_14SM90_TMA_STOREES1Y_NS4_17SM90_U32x4_STSM_NENS4_9Copy_AtomIJS21_NS_6half_tEEEEvEEEvvEEEEvNT_6ParamsE --------------------------
	.section	.nv.shared._ZN7cutlass13device_kernelINS_4gemm6kernel13GemmUniversalIN4cute5tupleIJiiiiEEENS1_10collective13CollectiveMmaINS1_34MainloopSm90TmaGmmaWarpSpecializedILi8ENS5_IJNS4_1CILi2EEENSA_ILi1EEESC_EEENS1_35KernelTmaWarpSpecializedCooperativeEEENS5_IJNSA_ILi128EEENSA_ILi64EEESH_EEENS_10bfloat16_tENS5_IJlSC_lEEESJ_SK_NS4_8TiledMMAINS4_8MMA_AtomIJNS4_4SM904GMMA27MMA_64x64x16_F32BF16BF16_SSILNSO_5MajorE0ELSQ_0ELNSO_7ScaleInE1ELSR_1EEEEEENS4_6LayoutISD_NS5_IJSC_NSA_ILi0EEESV_EEEEENS5_IJNS4_10UnderscoreESY_SY_EEEEENS4_13SM90_TMA_LOADENS4_14ComposedLayoutINS4_7SwizzleILi3ELi4ELi3EEENS4_18smem_ptr_flag_bitsILi16EEENSU_INS5_IJNSA_ILi8EEESH_EEENS5_IJSH_SC_EEEEEEEvNS4_8identityENS4_23SM90_TMA_LOAD_MULTICASTES1B_vS1C_EENS_8epilogue10collective18CollectiveEpilogueINS1F_22Sm90TmaWarpSpecializedILi3ELi2ELi16ELb1ELb0EEEJSI_NS5_IJSG_NSA_ILi32EEEEEESJ_SK_SJ_SK_NS1F_6fusion15FusionCallbacksIS1J_NS1M_13LinCombEltActINS1F_6thread4GELUESJ_fSJ_fLNS_15FloatRoundStyleE2EEESI_S1L_JEEES11_NS12_INS13_ILi2ELi4ELi3EEES16_NSU_INS5_IJS17_S1K_EEENS5_IJS1K_SC_EEEEEEENS4_17SM75_U32x4_LDSM_NENS4_14SM90_TMA_STOREES1Y_NS4_17SM90_U32x4_STSM_NENS4_9Copy_AtomIJS21_NS_6half_tEEEEvEEEvvEEEEvNT_6ParamsE,"aw",@nobits
	.sectionflags	@""
	.align	16
	.zero		1024


//--------------------- .nv.shared.reserved.0     --------------------------
	.section	.nv.shared.reserved.0,"aw",@nobits
	.weak		__nv_reservedSMEM_offset_0_alias
	.size		__nv_reservedSMEM_offset_0_alias, 0, 0
	.other		__nv_reservedSMEM_offset_0_alias,@"STO_CUDA_RESERVED_SHARED STV_DEFAULT"
__nv_reservedSMEM_offset_0_alias:
	.zero		0


//--------------------- .nv.global                --------------------------
	.section	.nv.global,"aw",@nobits
.nv.global:
	.type		_ZN39_INTERNAL_2ed873a4_4_k_cu_b816dd09_37154cute1_E,@object
	.size		_ZN39_INTERNAL_2ed873a4_4_k_cu_b816dd09_37154cute1_E,(_ZN39_INTERNAL_2ed873a4_4_k_cu_b816dd09_37154cuda3std3__45__cpo6cbeginE - _ZN39_INTERNAL_2ed873a4_4_k_cu_b816dd09_37154cute1_E)
_ZN39_INTERNAL_2ed873a4_4_k_cu_b816dd09_37154cute1_E:
	.zero		1
	.type		_ZN39_INTERNAL_2ed873a4_4_k_cu_b816dd09_37154cuda3std3__45__cpo6cbeginE,@object
	.size		_ZN39_INTERNAL_2ed873a4_4_k_cu_b816dd09_37154cuda3std3__45__cpo6cbeginE,(_ZN39_INTERNAL_2ed873a4_4_k_cu_b816dd09_37154cuda3std3__48in_placeE - _ZN39_INTERNAL_2ed873a4_4_k_cu_b816dd09_37154cuda3std3__45__cpo6cbeginE)
_ZN39_INTERNAL_2ed873a4_4_k_cu_b816dd09_37154cuda3std3__45__cpo6cbeginE:
	.zero		1
	.type		_ZN39_INTERNAL_2ed873a4_4_k_cu_b816dd09_37154cuda3std3__48in_placeE,@object
	.size		_ZN39_INTERNAL_2ed873a4_4_k_cu_b816dd09_37154cuda3std3__48in_placeE,(_ZN39_INTERNAL_2ed873a4_4_k_cu_b816dd09_37154cuda3std6ranges3__45__cpo9iter_moveE - _ZN39_INTERNAL_2ed873a4_4_k_cu_b816dd09_37154cuda3std3__48in_placeE)
_ZN39_INTERNAL_2ed873a4_4_k_cu_b816dd09_37154cuda3std3__48in_placeE:
	.zero		1
	.type		_ZN39_INTERNAL_2ed873a4_4_k_cu_b816dd09_37154cuda3std6ranges3__45__cpo9iter_moveE,@object
	.size		_ZN39_INTERNAL_2ed873a4_4_k_cu_b816dd09_37154cuda3std6ranges3__45__cpo9iter_moveE,(_ZN39_INTERNAL_2ed873a4_4_k_cu_b816dd09_37154cuda3std3__45__cpo5beginE - _ZN39_INTERNAL_2ed873a4_4_k_cu_b816dd09_37154cuda3std6ranges3__45__cpo9iter_moveE)
_ZN39_INTERNAL_2ed873a4_4_k_cu_b816dd09_37154cuda3std6ranges3__45__cpo9iter_moveE:
	.zero		1
	.type		_ZN39_INTERNAL_2ed873a4_4_k_cu_b816dd09_37154cuda3std3__45__cpo5beginE,@object
	.size		_ZN39_INTERNAL_2ed873a4_4_k_cu_b816dd09_37154cuda3std3__45__cpo5beginE,(_ZN39_INTERNAL_2ed873a4_4_k_cu_b816dd09_37154cuda3std3__441_GLOBAL__N__2ed873a4_4_k_cu_b816dd09_37156ignoreE - _ZN39_INTERNAL_2ed873a4_4_k_cu_b816dd09_37154cuda3std3__45__cpo5beginE)
_ZN39_INTERNAL_2ed873a4_4_k_cu_b816dd09_37154cuda3std3__45__cpo5beginE:
	.zero		1
	.type		_ZN39_INTERNAL_2ed873a4_4_k_cu_b816dd09_37154cuda3std3__441_GLOBAL__N__2ed873a4_4_k_cu_b816dd09_37156ignoreE,@object
	.size		_ZN39_INTERNAL_2ed873a4_4_k_cu_b816dd09_37154cuda3std3__441_GLOBAL__N__2ed873a4_4_k_cu_b816dd09_37156ignoreE,(_ZN39_INTERNAL_2ed873a4_4_k_cu_b816dd09_37154cute7productE - _ZN39_INTERNAL_2ed873a4_4_k_cu_b816dd09_37154cuda3std3__441_GLOBAL__N__2ed873a4_4_k_cu_b816dd09_37156ignoreE)
_ZN39_INTERNAL_2ed873a4_4_k_cu_b816dd09_37154cuda3std3__441_GLOBAL__N__2ed873a4_4_k_cu_b816dd09_37156ignoreE:
	.zero		1
	.type		_ZN39_INTERNAL_2ed873a4_4_k_cu_b816dd09_37154cute7productE,@object
	.size		_ZN39_INTERNAL_2ed873a4_4_k_cu_b816dd09_37154cute7productE,(_ZN39_INTERNAL_2ed873a4_4_k_cu_b816dd09_37154cuda3std3__45__cpo3endE - _ZN39_INTERNAL_2ed873a4_4_k_cu_b816dd09_37154cute7productE)
_ZN39_INTERNAL_2ed873a4_4_k_cu_b816dd09_37154cute7productE:
	.zero		1
	.type		_ZN39_INTERNAL_2ed873a4_4_k_cu_b816dd09_37154cuda3std3__45__cpo3endE,@object
	.size		_ZN39_INTERNAL_2ed873a4_4_k_cu_b816dd09_37154cuda3std3__45__cpo3endE,(_ZN39_INTERNAL_2ed873a4_4_k_cu_b816dd09_37154cuda3std3__419piecewise_constructE - _ZN39_INTERNAL_2ed873a4_4_k_cu_b816dd09_37154cuda3std3__45__cpo3endE)
_ZN39_INTERNAL_2ed873a4_4_k_cu_b816dd09_37154cuda3std3__45__cpo3endE:
	.zero		1
	.type		_ZN39_INTERNAL_2ed873a4_4_k_cu_b816dd09_37154cuda3std3__419piecewise_constructE,@object
	.size		_ZN39_INTERNAL_2ed873a4_4_k_cu_b816dd09_37154cuda3std3__419piecewise_constructE,(_ZN39_INTERNAL_2ed873a4_4_k_cu_b816dd09_37154cuda3std3__45__cpo4cendE - _ZN39_INTERNAL_2ed873a4_4_k_cu_b816dd09_37154cuda3std3__419piecewise_constructE)
_ZN39_INTERNAL_2ed873a4_4_k_cu_b816dd09_37154cuda3std3__419piecewise_constructE:
	.zero		1
	.type		_ZN39_INTERNAL_2ed873a4_4_k_cu_b816dd09_37154cuda3std3__45__cpo4cendE,@object
	.size		_ZN39_INTERNAL_2ed873a4_4_k_cu_b816dd09_37154cuda3std3__45__cpo4cendE,(_ZN39_INTERNAL_2ed873a4_4_k_cu_b816dd09_37154cuda3std6ranges3__45__cpo4swapE - _ZN39_INTERNAL_2ed873a4_4_k_cu_b816dd09_37154cuda3std3__45__cpo4cendE)
_ZN39_INTERNAL_2ed873a4_4_k_cu_b816dd09_37154cuda3std3__45__cpo4cendE:
	.zero		1
	.type		_ZN39_INTERNAL_2ed873a4_4_k_cu_b816dd09_37154cuda3std6ranges3__45__cpo4swapE,@object
	.size		_ZN39_INTERNAL_2ed873a4_4_k_cu_b816dd09_37154cuda3std6ranges3__45__cpo4swapE,(.L_9 - _ZN39_INTERNAL_2ed873a4_4_k_cu_b816dd09_37154cuda3std6ranges3__45__cpo4swapE)
_ZN39_INTERNAL_2ed873a4_4_k_cu_b816dd09_37154cuda3std6ranges3__45__cpo4swapE:
	.zero		1
.L_9:


//--------------------- .nv.constant0._ZN7cutlass13device_kernelINS_4gemm6kernel13GemmUniversalIN4cute5tupleIJiiiiEEENS1_10collective13CollectiveMmaINS1_34MainloopSm90TmaGmmaWarpSpecializedILi8ENS5_IJNS4_1CILi2EEENSA_ILi1EEESC_EEENS1_35KernelTmaWarpSpecializedCooperativeEEENS5_IJNSA_ILi128EEENSA_ILi64EEESH_EEENS_10bfloat16_tENS5_IJlSC_lEEESJ_SK_NS4_8TiledMMAINS4_8MMA_AtomIJNS4_4SM904GMMA27MMA_64x64x16_F32BF16BF16_SSILNSO_5MajorE0ELSQ_0ELNSO_7ScaleInE1ELSR_1EEEEEENS4_6LayoutISD_NS5_IJSC_NSA_ILi0EEESV_EEEEENS5_IJNS4_10UnderscoreESY_SY_EEEEENS4_13SM90_TMA_LOADENS4_14ComposedLayoutINS4_7SwizzleILi3ELi4ELi3EEENS4_18smem_ptr_flag_bitsILi16EEENSU_INS5_IJNSA_ILi8EEESH_EEENS5_IJSH_SC_EEEEEEEvNS4_8identityENS4_23SM90_TMA_LOAD_MULTICASTES1B_vS1C_EENS_8epilogue10collective18CollectiveEpilogueINS1F_22Sm90TmaWarpSpecializedILi3ELi2ELi16ELb1ELb0EEEJSI_NS5_IJSG_NSA_ILi32EEEEEESJ_SK_SJ_SK_NS1F_6fusion15FusionCallbacksIS1J_NS1M_13LinCombEltActINS1F_6thread4GELUESJ_fSJ_fLNS_15FloatRoundStyleE2EEESI_S1L_JEEES11_NS12_INS13_ILi2ELi4ELi3EEES16_NSU_INS5_IJS17_S1K_EEENS5_IJS1K_SC_EEEEEEENS4_17SM75_U32x4_LDSM_NENS4_14SM90_TMA_STOREES1Y_NS4_17SM90_U32x4_STSM_NENS4_9Copy_AtomIJS21_NS_6half_tEEEEvEEEvvEEEEvNT_6ParamsE --------------------------
	.section	.nv.constant0._ZN7cutlass13device_kernelINS_4gemm6kernel13GemmUniversalIN4cute5tupleIJiiiiEEENS1_10collective13CollectiveMmaINS1_34MainloopSm90TmaGmmaWarpSpecializedILi8ENS5_IJNS4_1CILi2EEENSA_ILi1EEESC_EEENS1_35KernelTmaWarpSpecializedCooperativeEEENS5_IJNSA_ILi128EEENSA_ILi64EEESH_EEENS_10bfloat16_tENS5_IJlSC_lEEESJ_SK_NS4_8TiledMMAINS4_8MMA_AtomIJNS4_4SM904GMMA27MMA_64x64x16_F32BF16BF16_SSILNSO_5MajorE0ELSQ_0ELNSO_7ScaleInE1ELSR_1EEEEEENS4_6LayoutISD_NS5_IJSC_NSA_ILi0EEESV_EEEEENS5_IJNS4_10UnderscoreESY_SY_EEEEENS4_13SM90_TMA_LOADENS4_14ComposedLayoutINS4_7SwizzleILi3ELi4ELi3EEENS4_18smem_ptr_flag_bitsILi16EEENSU_INS5_IJNSA_ILi8EEESH_EEENS5_IJSH_SC_EEEEEEEvNS4_8identityENS4_23SM90_TMA_LOAD_MULTICASTES1B_vS1C_EENS_8epilogue10collective18CollectiveEpilogueINS1F_22Sm90TmaWarpSpecializedILi3ELi2ELi16ELb1ELb0EEEJSI_NS5_IJSG_NSA_ILi32EEEEEESJ_SK_SJ_SK_NS1F_6fusion15FusionCallbacksIS1J_NS1M_13LinCombEltActINS1F_6thread4GELUESJ_fSJ_fLNS_15FloatRoundStyleE2EEESI_S1L_JEEES11_NS12_INS13_ILi2ELi4ELi3EEES16_NSU_INS5_IJS17_S1K_EEENS5_IJS1K_SC_EEEEEEENS4_17SM75_U32x4_LDSM_NENS4_14SM90_TMA_STOREES1Y_NS4_17SM90_U32x4_STSM_NENS4_9Copy_AtomIJS21_NS_6half_tEEEEvEEEvvEEEEvNT_6ParamsE,"a",@progbits
	.sectionflags	@""
	.align	4
.nv.constant0._ZN7cutlass13device_kernelINS_4gemm6kernel13GemmUniversalIN4cute5tupleIJiiiiEEENS1_10collective13CollectiveMmaINS1_34MainloopSm90TmaGmmaWarpSpecializedILi8ENS5_IJNS4_1CILi2EEENSA_ILi1EEESC_EEENS1_35KernelTmaWarpSpecializedCooperativeEEENS5_IJNSA_ILi128EEENSA_ILi64EEESH_EEENS_10bfloat16_tENS5_IJlSC_lEEESJ_SK_NS4_8TiledMMAINS4_8MMA_AtomIJNS4_4SM904GMMA27MMA_64x64x16_F32BF16BF16_SSILNSO_5MajorE0ELSQ_0ELNSO_7ScaleInE1ELSR_1EEEEEENS4_6LayoutISD_NS5_IJSC_NSA_ILi0EEESV_EEEEENS5_IJNS4_10UnderscoreESY_SY_EEEEENS4_13SM90_TMA_LOADENS4_14ComposedLayoutINS4_7SwizzleILi3ELi4ELi3EEENS4_18smem_ptr_flag_bitsILi16EEENSU_INS5_IJNSA_ILi8EEESH_EEENS5_IJSH_SC_EEEEEEEvNS4_8identityENS4_23SM90_TMA_LOAD_MULTICASTES1B_vS1C_EENS_8epilogue10collective18CollectiveEpilogueINS1F_22Sm90TmaWarpSpecializedILi3ELi2ELi16ELb1ELb0EEEJSI_NS5_IJSG_NSA_ILi32EEEEEESJ_SK_SJ_SK_NS1F_6fusion15FusionCallbacksIS1J_NS1M_13LinCombEltActINS1F_6thread4GELUESJ_fSJ_fLNS_15FloatRoundStyleE2EEESI_S1L_JEEES11_NS12_INS13_ILi2ELi4ELi3EEES16_NSU_INS5_IJS17_S1K_EEENS5_IJS1K_SC_EEEEEEENS4_17SM75_U32x4_LDSM_NENS4_14SM90_TMA_STOREES1Y_NS4_17SM90_U32x4_STSM_NENS4_9Copy_AtomIJS21_NS_6half_tEEEEvEEEvvEEEEvNT_6ParamsE:
	.zero		2432


//--------------------- SYMBOLS --------------------------

	.type		.nv.reservedSmem.offset0,@object
	.size		.nv.reservedSmem.offset0,0x4
	.type		__assertfail,@function
